	.target	sm_100a

	.elftype	@"ET_EXEC"


//--------------------- .note.nv.tkinfo           --------------------------
	.section	.note.nv.tkinfo,"",@"SHT_NOTE"
	.sectionflags	@"SHF_NOTE_NV_TKINFO"
	.tkinfo
        /*0018*/ 	.word	0x00000002
        /*0030*/ 	.string	""
        /*0030*/ 	.string	"ptxas"
        /*0030*/ 	.string	"Cuda compilation tools, release 13.0, V13.0.88"
        /*0030*/ 	.string	"Build cuda_13.0.r13.0/compiler.36424714_0"
        /*0030*/ 	.string	"-arch sm_100a -m 64 "



//--------------------- .note.nv.cuinfo           --------------------------
	.section	.note.nv.cuinfo,"",@"SHT_NOTE"
	.sectionflags	@"SHF_NOTE_NV_CUINFO"
        /*0018*/ 	.short	0x0002
        /*001a*/ 	.short	0x0064
        /*001c*/ 	.short	0x0082
	.zero		2


//--------------------- .nv.info                  --------------------------
	.section	.nv.info,"",@"SHT_CUDA_INFO"
	.align	4


	//----- nvinfo : EIATTR_REGCOUNT
	.align		4
        /*0000*/ 	.byte	0x04, 0x2f
        /*0002*/ 	.short	(.L_19 - .L_18)
	.align		4
.L_18:
        /*0004*/ 	.word	index@(_ZN7cutlass13device_kernelINS_4conv6kernel13ConvUniversalINS1_16ConvProblemShapeILNS1_8OperatorE2ELi2EEENS1_10collective14CollectiveConvINS1_47MainloopSm100TmaUmmaWarpSpecializedImplicitGemmILS5_2ELi26ELi2ELi1ELi2EN4cute5tupleIJNSA_1CILi1EEESD_SD_EEEEENSB_IJNSC_ILi64EEENSB_IJSG_EEENSB_IJNSC_ILi32EEEEEEEEENS_6half_tESL_NSA_8TiledMMAINSA_8MMA_AtomIJNSA_20SM100_MMA_F16BF16_SSISL_SL_fLi64ELi64ELNSA_4UMMA5MajorE1ELSQ_1ELNSP_7ScaleInE0ELSR_0EEEEEENSA_6LayoutISE_NSB_IJNSC_ILi0EEESV_SV_EEEEENSB_IJNSA_10UnderscoreESY_SY_EEEEENS7_6detail27Sm100ImplicitGemmTileTraitsINSA_13SM90_TMA_LOADENSA_14ComposedLayoutINSA_7SwizzleILi3ELi4ELi3EEENSA_18smem_ptr_flag_bitsILi16EEENSU_INSB_IJSG_NSC_ILi8EEEEEENSB_IJSD_SG_EEEEEEEvEENS12_INSA_20SM90_TMA_LOAD_IM2COLES1D_vEEEENS_8epilogue10collective18CollectiveEpilogueINS1I_23Sm100TmaWarpSpecializedILi3ELi2ELi16ELb1ELb0EEEJSK_NSB_IJNSU_ISG_SD_EENSU_ISI_SD_EEEEESL_NSB_IJlNSB_IJSD_llEEESV_EEESL_S1R_NS1I_6fusion15FusionCallbacksIS1M_NS1S_17LinearCombinationISL_fSL_fLNS_15FloatRoundStyleE2EEESK_S1P_JEEENSA_5SM1004TMEM4LOAD26SM100_TMEM_LOAD_16dp256b4xES13_NS14_INS15_ILi2ELi4ELi3EEES18_NSU_INSB_IJS19_SI_EEENSB_IJSI_SD_EEEEEEENSA_17SM75_U32x4_LDSM_NENSA_14SM90_TMA_STOREES26_NSA_17SM90_U32x4_STSM_NENSA_39AutoVectorizingCopyWithAssumedAlignmentILi128EEEEEEvvEEEEvNT_6ParamsE)
        /*0008*/ 	.word	0x00000049


	//----- nvinfo : EIATTR_FRAME_SIZE
	.align		4
.L_19:
        /*000c*/ 	.byte	0x04, 0x11
        /*000e*/ 	.short	(.L_21 - .L_20)
	.align		4
.L_20:
        /*0010*/ 	.word	index@($__internal_2_$__cuda_sm10x_tcgen05_guardrail_trap_unallocated_columns_being_dealloced)
        /*0014*/ 	.word	0x00000008


	//----- nvinfo : EIATTR_FRAME_SIZE
	.align		4
.L_21:
        /*0018*/ 	.byte	0x04, 0x11
        /*001a*/ 	.short	(.L_23 - .L_22)
	.align		4
.L_22:
        /*001c*/ 	.word	index@($__internal_1_$__cuda_sm10x_tcgen05_guardrail_trap_phase_invalid_during_alloc)
        /*0020*/ 	.word	0x00000008


	//----- nvinfo : EIATTR_FRAME_SIZE
	.align		4
.L_23:
        /*0024*/ 	.byte	0x04, 0x11
        /*0026*/ 	.short	(.L_25 - .L_24)
	.align		4
.L_24:
        /*0028*/ 	.word	index@($__internal_0_$__cuda_sm10x_tcgen05_guardrail_trap_col_being_dealloced_not_returned_by_alloc)
        /*002c*/ 	.word	0x00000008


	//----- nvinfo : EIATTR_FRAME_SIZE
	.align		4
.L_25:
        /*0030*/ 	.byte	0x04, 0x11
        /*0032*/ 	.short	(.L_27 - .L_26)
	.align		4
.L_26:
        /*0034*/ 	.word	index@(_ZN7cutlass13device_kernelINS_4conv6kernel13ConvUniversalINS1_16ConvProblemShapeILNS1_8OperatorE2ELi2EEENS1_10collective14CollectiveConvINS1_47MainloopSm100TmaUmmaWarpSpecializedImplicitGemmILS5_2ELi26ELi2ELi1ELi2EN4cute5tupleIJNSA_1CILi1EEESD_SD_EEEEENSB_IJNSC_ILi64EEENSB_IJSG_EEENSB_IJNSC_ILi32EEEEEEEEENS_6half_tESL_NSA_8TiledMMAINSA_8MMA_AtomIJNSA_20SM100_MMA_F16BF16_SSISL_SL_fLi64ELi64ELNSA_4UMMA5MajorE1ELSQ_1ELNSP_7ScaleInE0ELSR_0EEEEEENSA_6LayoutISE_NSB_IJNSC_ILi0EEESV_SV_EEEEENSB_IJNSA_10UnderscoreESY_SY_EEEEENS7_6detail27Sm100ImplicitGemmTileTraitsINSA_13SM90_TMA_LOADENSA_14ComposedLayoutINSA_7SwizzleILi3ELi4ELi3EEENSA_18smem_ptr_flag_bitsILi16EEENSU_INSB_IJSG_NSC_ILi8EEEEEENSB_IJSD_SG_EEEEEEEvEENS12_INSA_20SM90_TMA_LOAD_IM2COLES1D_vEEEENS_8epilogue10collective18CollectiveEpilogueINS1I_23Sm100TmaWarpSpecializedILi3ELi2ELi16ELb1ELb0EEEJSK_NSB_IJNSU_ISG_SD_EENSU_ISI_SD_EEEEESL_NSB_IJlNSB_IJSD_llEEESV_EEESL_S1R_NS1I_6fusion15FusionCallbacksIS1M_NS1S_17LinearCombinationISL_fSL_fLNS_15FloatRoundStyleE2EEESK_S1P_JEEENSA_5SM1004TMEM4LOAD26SM100_TMEM_LOAD_16dp256b4xES13_NS14_INS15_ILi2ELi4ELi3EEES18_NSU_INSB_IJS19_SI_EEENSB_IJSI_SD_EEEEEEENSA_17SM75_U32x4_LDSM_NENSA_14SM90_TMA_STOREES26_NSA_17SM90_U32x4_STSM_NENSA_39AutoVectorizingCopyWithAssumedAlignmentILi128EEEEEEvvEEEEvNT_6ParamsE)
        /*0038*/ 	.word	0x00000008


	//----- nvinfo : EIATTR_MIN_STACK_SIZE
	.align		4
.L_27:
        /*003c*/ 	.byte	0x04, 0x12
        /*003e*/ 	.short	(.L_29 - .L_28)
	.align		4
.L_28:
        /*0040*/ 	.word	index@(_ZN7cutlass13device_kernelINS_4conv6kernel13ConvUniversalINS1_16ConvProblemShapeILNS1_8OperatorE2ELi2EEENS1_10collective14CollectiveConvINS1_47MainloopSm100TmaUmmaWarpSpecializedImplicitGemmILS5_2ELi26ELi2ELi1ELi2EN4cute5tupleIJNSA_1CILi1EEESD_SD_EEEEENSB_IJNSC_ILi64EEENSB_IJSG_EEENSB_IJNSC_ILi32EEEEEEEEENS_6half_tESL_NSA_8TiledMMAINSA_8MMA_AtomIJNSA_20SM100_MMA_F16BF16_SSISL_SL_fLi64ELi64ELNSA_4UMMA5MajorE1ELSQ_1ELNSP_7ScaleInE0ELSR_0EEEEEENSA_6LayoutISE_NSB_IJNSC_ILi0EEESV_SV_EEEEENSB_IJNSA_10UnderscoreESY_SY_EEEEENS7_6detail27Sm100ImplicitGemmTileTraitsINSA_13SM90_TMA_LOADENSA_14ComposedLayoutINSA_7SwizzleILi3ELi4ELi3EEENSA_18smem_ptr_flag_bitsILi16EEENSU_INSB_IJSG_NSC_ILi8EEEEEENSB_IJSD_SG_EEEEEEEvEENS12_INSA_20SM90_TMA_LOAD_IM2COLES1D_vEEEENS_8epilogue10collective18CollectiveEpilogueINS1I_23Sm100TmaWarpSpecializedILi3ELi2ELi16ELb1ELb0EEEJSK_NSB_IJNSU_ISG_SD_EENSU_ISI_SD_EEEEESL_NSB_IJlNSB_IJSD_llEEESV_EEESL_S1R_NS1I_6fusion15FusionCallbacksIS1M_NS1S_17LinearCombinationISL_fSL_fLNS_15FloatRoundStyleE2EEESK_S1P_JEEENSA_5SM1004TMEM4LOAD26SM100_TMEM_LOAD_16dp256b4xES13_NS14_INS15_ILi2ELi4ELi3EEES18_NSU_INSB_IJS19_SI_EEENSB_IJSI_SD_EEEEEEENSA_17SM75_U32x4_LDSM_NENSA_14SM90_TMA_STOREES26_NSA_17SM90_U32x4_STSM_NENSA_39AutoVectorizingCopyWithAssumedAlignmentILi128EEEEEEvvEEEEvNT_6ParamsE)
        /*0044*/ 	.word	0x00000008
.L_29:


//--------------------- .nv.compat                --------------------------
	.section	.nv.compat,"",@"SHT_CUDA_COMPAT_INFO"
	.align	4
        /*0000*/ 	.byte	0x02, 0x09, 0x01, 0x00, 0x02, 0x02, 0x02, 0x00, 0x02, 0x05, 0x05, 0x00, 0x03, 0x07, 0x01, 0x01
        /*0010*/ 	.byte	0x02, 0x03, 0x01, 0x00, 0x02, 0x06, 0x01, 0x00, 0x04, 0x0b, 0x08, 0x00, 0x09, 0x00, 0x00, 0x00
        /*0020*/ 	.byte	0x00, 0x00, 0x00, 0x00


//--------------------- .nv.info._ZN7cutlass13device_kernelINS_4conv6kernel13ConvUniversalINS1_16ConvProblemShapeILNS1_8OperatorE2ELi2EEENS1_10collective14CollectiveConvINS1_47MainloopSm100TmaUmmaWarpSpecializedImplicitGemmILS5_2ELi26ELi2ELi1ELi2EN4cute5tupleIJNSA_1CILi1EEESD_SD_EEEEENSB_IJNSC_ILi64EEENSB_IJSG_EEENSB_IJNSC_ILi32EEEEEEEEENS_6half_tESL_NSA_8TiledMMAINSA_8MMA_AtomIJNSA_20SM100_MMA_F16BF16_SSISL_SL_fLi64ELi64ELNSA_4UMMA5MajorE1ELSQ_1ELNSP_7ScaleInE0ELSR_0EEEEEENSA_6LayoutISE_NSB_IJNSC_ILi0EEESV_SV_EEEEENSB_IJNSA_10UnderscoreESY_SY_EEEEENS7_6detail27Sm100ImplicitGemmTileTraitsINSA_13SM90_TMA_LOADENSA_14ComposedLayoutINSA_7SwizzleILi3ELi4ELi3EEENSA_18smem_ptr_flag_bitsILi16EEENSU_INSB_IJSG_NSC_ILi8EEEEEENSB_IJSD_SG_EEEEEEEvEENS12_INSA_20SM90_TMA_LOAD_IM2COLES1D_vEEEENS_8epilogue10collective18CollectiveEpilogueINS1I_23Sm100TmaWarpSpecializedILi3ELi2ELi16ELb1ELb0EEEJSK_NSB_IJNSU_ISG_SD_EENSU_ISI_SD_EEEEESL_NSB_IJlNSB_IJSD_llEEESV_EEESL_S1R_NS1I_6fusion15FusionCallbacksIS1M_NS1S_17LinearCombinationISL_fSL_fLNS_15FloatRoundStyleE2EEESK_S1P_JEEENSA_5SM1004TMEM4LOAD26SM100_TMEM_LOAD_16dp256b4xES13_NS14_INS15_ILi2ELi4ELi3EEES18_NSU_INSB_IJS19_SI_EEENSB_IJSI_SD_EEEEEEENSA_17SM75_U32x4_LDSM_NENSA_14SM90_TMA_STOREES26_NSA_17SM90_U32x4_STSM_NENSA_39AutoVectorizingCopyWithAssumedAlignmentILi128EEEEEEvvEEEEvNT_6ParamsE --------------------------
	.section	.nv.info._ZN7cutlass13device_kernelINS_4conv6kernel13ConvUniversalINS1_16ConvProblemShapeILNS1_8OperatorE2ELi2EEENS1_10collective14CollectiveConvINS1_47MainloopSm100TmaUmmaWarpSpecializedImplicitGemmILS5_2ELi26ELi2ELi1ELi2EN4cute5tupleIJNSA_1CILi1EEESD_SD_EEEEENSB_IJNSC_ILi64EEENSB_IJSG_EEENSB_IJNSC_ILi32EEEEEEEEENS_6half_tESL_NSA_8TiledMMAINSA_8MMA_AtomIJNSA_20SM100_MMA_F16BF16_SSISL_SL_fLi64ELi64ELNSA_4UMMA5MajorE1ELSQ_1ELNSP_7ScaleInE0ELSR_0EEEEEENSA_6LayoutISE_NSB_IJNSC_ILi0EEESV_SV_EEEEENSB_IJNSA_10UnderscoreESY_SY_EEEEENS7_6detail27Sm100ImplicitGemmTileTraitsINSA_13SM90_TMA_LOADENSA_14ComposedLayoutINSA_7SwizzleILi3ELi4ELi3EEENSA_18smem_ptr_flag_bitsILi16EEENSU_INSB_IJSG_NSC_ILi8EEEEEENSB_IJSD_SG_EEEEEEEvEENS12_INSA_20SM90_TMA_LOAD_IM2COLES1D_vEEEENS_8epilogue10collective18CollectiveEpilogueINS1I_23Sm100TmaWarpSpecializedILi3ELi2ELi16ELb1ELb0EEEJSK_NSB_IJNSU_ISG_SD_EENSU_ISI_SD_EEEEESL_NSB_IJlNSB_IJSD_llEEESV_EEESL_S1R_NS1I_6fusion15FusionCallbacksIS1M_NS1S_17LinearCombinationISL_fSL_fLNS_15FloatRoundStyleE2EEESK_S1P_JEEENSA_5SM1004TMEM4LOAD26SM100_TMEM_LOAD_16dp256b4xES13_NS14_INS15_ILi2ELi4ELi3EEES18_NSU_INSB_IJS19_SI_EEENSB_IJSI_SD_EEEEEEENSA_17SM75_U32x4_LDSM_NENSA_14SM90_TMA_STOREES26_NSA_17SM90_U32x4_STSM_NENSA_39AutoVectorizingCopyWithAssumedAlignmentILi128EEEEEEvvEEEEvNT_6ParamsE,"",@"SHT_CUDA_INFO"
	.sectionflags	@""
	.align	4


	//----- nvinfo : EIATTR_CUDA_API_VERSION
	.align		4
        /*0000*/ 	.byte	0x04, 0x37
        /*0002*/ 	.short	(.L_31 - .L_30)
.L_30:
        /*0004*/ 	.word	0x00000082


	//----- nvinfo : EIATTR_KPARAM_INFO
	.align		4
.L_31:
        /*0008*/ 	.byte	0x04, 0x17
        /*000a*/ 	.short	(.L_33 - .L_32)
.L_32:
        /*000c*/ 	.word	0x00000000
        /*0010*/ 	.short	0x0000
        /*0012*/ 	.short	0x0000
        /*0014*/ 	.byte	0x00, 0xf0, 0x01, 0x20


	//----- nvinfo : EIATTR_AT_ENTRY_FRAGMENTS
	.align		4
.L_33:
        /*0018*/ 	.byte	0x04, 0x4f
        /*001a*/ 	.short	(.L_35 - .L_34)


	//   ....[0]....
.L_34:
        /*001c*/ 	.word	0x00000006


	//----- nvinfo : EIATTR_RESERVED_SMEM_USED
	.align		4
.L_35:
        /*0020*/ 	.byte	0x01, 0x41
	.zero		2


	//----- nvinfo : EIATTR_SPARSE_MMA_MASK
	.align		4
        /*0024*/ 	.byte	0x03, 0x50
        /*0026*/ 	.short	0x0000


	//----- nvinfo : EIATTR_TCGEN05_1CTA_USED
	.align		4
        /*0028*/ 	.byte	0x01, 0x51
	.zero		2


	//----- nvinfo : EIATTR_MAXREG_COUNT
	.align		4
        /*002c*/ 	.byte	0x03, 0x1b
        /*002e*/ 	.short	0x00ff


	//----- nvinfo : EIATTR_NUM_BARRIERS
	.align		4
        /*0030*/ 	.byte	0x02, 0x4c
        /*0032*/ 	.byte	0x07
	.zero		1


	//----- nvinfo : EIATTR_EXTERNS
	.align		4
        /*0034*/ 	.byte	0x04, 0x0f
        /*0036*/ 	.short	(.L_37 - .L_36)


	//   ....[0]....
	.align		4
.L_36:
        /*0038*/ 	.word	index@(__assertfail)


	//----- nvinfo : EIATTR_MERCURY_ISA_VERSION
	.align		4
.L_37:
        /*003c*/ 	.byte	0x03, 0x5f
        /*003e*/ 	.short	0x0101


	//----- nvinfo : EIATTR_INT_WARP_WIDE_INSTR_OFFSETS
	.align		4
        /*0040*/ 	.byte	0x04, 0x31
        /*0042*/ 	.short	(.L_39 - .L_38)


	//   ....[0]....
.L_38:
        /*0044*/ 	.word	0x00004b10


	//   ....[1]....
        /*0048*/ 	.word	0x00004b30


	//   ....[2]....
        /*004c*/ 	.word	0x00004b60


	//   ....[3]....
        /*0050*/ 	.word	0x00005ae0


	//   ....[4]....
        /*0054*/ 	.word	0x00005bf0


	//   ....[5]....
        /*0058*/ 	.word	0x00005d20


	//   ....[6]....
        /*005c*/ 	.word	0x00005e10


	//----- nvinfo : EIATTR_COOP_GROUP_MASK_REGIDS
	.align		4
.L_39:
        /*0060*/ 	.byte	0x04, 0x29
        /*0062*/ 	.short	(.L_41 - .L_40)


	//   ....[0]....
.L_40:
        /*0064*/ 	.word	0xffffffff


	//   ....[1]....
        /*0068*/ 	.word	0xffffffff


	//   ....[2]....
        /*006c*/ 	.word	0xffffffff


	//   ....[3]....
        /*0070*/ 	.word	0xffffffff


	//   ....[4]....
        /*0074*/ 	.word	0xffffffff


	//   ....[5]....
        /*0078*/ 	.word	0xffffffff


	//   ....[6]....
        /*007c*/ 	.word	0xffffffff


	//   ....[7]....
        /*0080*/ 	.word	0xffffffff


	//   ....[8]....
        /*0084*/ 	.word	0xffffffff


	//   ....[9]....
        /*0088*/ 	.word	0xffffffff


	//   ....[10]....
        /*008c*/ 	.word	0xffffffff


	//   ....[11]....
        /*0090*/ 	.word	0xffffffff


	//----- nvinfo : EIATTR_COOP_GROUP_INSTR_OFFSETS
	.align		4
.L_41:
        /*0094*/ 	.byte	0x04, 0x28
        /*0096*/ 	.short	(.L_43 - .L_42)


	//   ....[0]....
.L_42:
        /*0098*/ 	.word	0x00000090


	//   ....[1]....
        /*009c*/ 	.word	0x00000520


	//   ....[2]....
        /*00a0*/ 	.word	0x00000980


	//   ....[3]....
        /*00a4*/ 	.word	0x00000b00


	//   ....[4]....
        /*00a8*/ 	.word	0x00000c00


	//   ....[5]....
        /*00ac*/ 	.word	0x00000d50


	//   ....[6]....
        /*00b0*/ 	.word	0x00002570


	//   ....[7]....
        /*00b4*/ 	.word	0x00003f80


	//   ....[8]....
        /*00b8*/ 	.word	0x00004190


	//   ....[9]....
        /*00bc*/ 	.word	0x000041c0


	//   ....[10]....
        /*00c0*/ 	.word	0x000049f0


	//   ....[11]....
        /*00c4*/ 	.word	0x00004c30


	//----- nvinfo : EIATTR_VRC_CTA_INIT_COUNT
	.align		4
.L_43:
        /*00c8*/ 	.byte	0x02, 0x4a
        /*00ca*/ 	.byte	0x80
	.zero		1


	//----- nvinfo : EIATTR_SYSCALL_OFFSETS
	.align		4
        /*00cc*/ 	.byte	0x04, 0x46
        /*00ce*/ 	.short	(.L_45 - .L_44)


	//   ....[0]....
.L_44:
        /*00d0*/ 	.word	0x00006f70


	//   ....[1]....
        /*00d4*/ 	.word	0x00007060


	//   ....[2]....
        /*00d8*/ 	.word	0x000077a0


	//   ....[3]....
        /*00dc*/ 	.word	0x00008110


	//----- nvinfo : EIATTR_MBARRIER_INSTR_OFFSETS
	.align		4
.L_45:
        /*00e0*/ 	.byte	0x04, 0x39
        /*00e2*/ 	.short	(.L_47 - .L_46)


	//   ....[0]....
.L_46:
        /*00e4*/ 	.word	0x00000620
        /*00e8*/ 	.word	0x000000ff
        /*00ec*/ 	.word	0x00000000
        /*00f0*/ 	.short	0x0100
        /*00f2*/ 	.byte	0x04
	.zero		1


	//   ....[1]....
        /*00f4*/ 	.word	0x00000630
        /*00f8*/ 	.word	0x000000ff
        /*00fc*/ 	.word	0x000000d0
        /*0100*/ 	.short	0x0100
        /*0102*/ 	.byte	0x04
	.zero		1


	//   ....[2]....
        /*0104*/ 	.word	0x00000640
        /*0108*/ 	.word	0x000000ff
        /*010c*/ 	.word	0x00000008
        /*0110*/ 	.short	0x0100
        /*0112*/ 	.byte	0x04
	.zero		1


	//   ....[3]....
        /*0114*/ 	.word	0x00000650
        /*0118*/ 	.word	0x000000ff
        /*011c*/ 	.word	0x000000d8
        /*0120*/ 	.short	0x0100
        /*0122*/ 	.byte	0x04
	.zero		1


	//   ....[4]....
        /*0124*/ 	.word	0x00000660
        /*0128*/ 	.word	0x000000ff
        /*012c*/ 	.word	0x00000010
        /*0130*/ 	.short	0x0100
        /*0132*/ 	.byte	0x04
	.zero		1


	//   ....[5]....
        /*0134*/ 	.word	0x00000670
        /*0138*/ 	.word	0x000000ff
        /*013c*/ 	.word	0x000000e0
        /*0140*/ 	.short	0x0100
        /*0142*/ 	.byte	0x04
	.zero		1


	//   ....[6]....
        /*0144*/ 	.word	0x00000680
        /*0148*/ 	.word	0x000000ff
        /*014c*/ 	.word	0x00000018
        /*0150*/ 	.short	0x0100
        /*0152*/ 	.byte	0x04
	.zero		1


	//   ....[7]....
        /*0154*/ 	.word	0x00000690
        /*0158*/ 	.word	0x000000ff
        /*015c*/ 	.word	0x000000e8
        /*0160*/ 	.short	0x0100
        /*0162*/ 	.byte	0x04
	.zero		1


	//   ....[8]....
        /*0164*/ 	.word	0x000006a0
        /*0168*/ 	.word	0x000000ff
        /*016c*/ 	.word	0x00000020
        /*0170*/ 	.short	0x0100
        /*0172*/ 	.byte	0x04
	.zero		1


	//   ....[9]....
        /*0174*/ 	.word	0x000006b0
        /*0178*/ 	.word	0x000000ff
        /*017c*/ 	.word	0x000000f0
        /*0180*/ 	.short	0x0100
        /*0182*/ 	.byte	0x04
	.zero		1


	//   ....[10]....
        /*0184*/ 	.word	0x000006c0
        /*0188*/ 	.word	0x000000ff
        /*018c*/ 	.word	0x00000028
        /*0190*/ 	.short	0x0100
        /*0192*/ 	.byte	0x04
	.zero		1


	//   ....[11]....
        /*0194*/ 	.word	0x000006d0
        /*0198*/ 	.word	0x000000ff
        /*019c*/ 	.word	0x000000f8
        /*01a0*/ 	.short	0x0100
        /*01a2*/ 	.byte	0x04
	.zero		1


	//   ....[12]....
        /*01a4*/ 	.word	0x000006e0
        /*01a8*/ 	.word	0x000000ff
        /*01ac*/ 	.word	0x00000030
        /*01b0*/ 	.short	0x0100
        /*01b2*/ 	.byte	0x04
	.zero		1


	//   ....[13]....
        /*01b4*/ 	.word	0x000006f0
        /*01b8*/ 	.word	0x000000ff
        /*01bc*/ 	.word	0x00000100
        /*01c0*/ 	.short	0x0100
        /*01c2*/ 	.byte	0x04
	.zero		1


	//   ....[14]....
        /*01c4*/ 	.word	0x00000700
        /*01c8*/ 	.word	0x000000ff
        /*01cc*/ 	.word	0x00000038
        /*01d0*/ 	.short	0x0100
        /*01d2*/ 	.byte	0x04
	.zero		1


	//   ....[15]....
        /*01d4*/ 	.word	0x00000710
        /*01d8*/ 	.word	0x000000ff
        /*01dc*/ 	.word	0x00000108
        /*01e0*/ 	.short	0x0100
        /*01e2*/ 	.byte	0x04
	.zero		1


	//   ....[16]....
        /*01e4*/ 	.word	0x00000720
        /*01e8*/ 	.word	0x000000ff
        /*01ec*/ 	.word	0x00000040
        /*01f0*/ 	.short	0x0100
        /*01f2*/ 	.byte	0x04
	.zero		1


	//   ....[17]....
        /*01f4*/ 	.word	0x00000730
        /*01f8*/ 	.word	0x000000ff
        /*01fc*/ 	.word	0x00000110
        /*0200*/ 	.short	0x0100
        /*0202*/ 	.byte	0x04
	.zero		1


	//   ....[18]....
        /*0204*/ 	.word	0x00000740
        /*0208*/ 	.word	0x000000ff
        /*020c*/ 	.word	0x00000048
        /*0210*/ 	.short	0x0100
        /*0212*/ 	.byte	0x04
	.zero		1


	//   ....[19]....
        /*0214*/ 	.word	0x00000750
        /*0218*/ 	.word	0x000000ff
        /*021c*/ 	.word	0x00000118
        /*0220*/ 	.short	0x0100
        /*0222*/ 	.byte	0x04
	.zero		1


	//   ....[20]....
        /*0224*/ 	.word	0x00000760
        /*0228*/ 	.word	0x000000ff
        /*022c*/ 	.word	0x00000050
        /*0230*/ 	.short	0x0100
        /*0232*/ 	.byte	0x04
	.zero		1


	//   ....[21]....
        /*0234*/ 	.word	0x00000770
        /*0238*/ 	.word	0x000000ff
        /*023c*/ 	.word	0x00000120
        /*0240*/ 	.short	0x0100
        /*0242*/ 	.byte	0x04
	.zero		1


	//   ....[22]....
        /*0244*/ 	.word	0x00000780
        /*0248*/ 	.word	0x000000ff
        /*024c*/ 	.word	0x00000058
        /*0250*/ 	.short	0x0100
        /*0252*/ 	.byte	0x04
	.zero		1


	//   ....[23]....
        /*0254*/ 	.word	0x00000790
        /*0258*/ 	.word	0x000000ff
        /*025c*/ 	.word	0x00000128
        /*0260*/ 	.short	0x0100
        /*0262*/ 	.byte	0x04
	.zero		1


	//   ....[24]....
        /*0264*/ 	.word	0x000007a0
        /*0268*/ 	.word	0x000000ff
        /*026c*/ 	.word	0x00000060
        /*0270*/ 	.short	0x0100
        /*0272*/ 	.byte	0x04
	.zero		1


	//   ....[25]....
        /*0274*/ 	.word	0x000007b0
        /*0278*/ 	.word	0x000000ff
        /*027c*/ 	.word	0x00000130
        /*0280*/ 	.short	0x0100
        /*0282*/ 	.byte	0x04
	.zero		1


	//   ....[26]....
        /*0284*/ 	.word	0x000007c0
        /*0288*/ 	.word	0x000000ff
        /*028c*/ 	.word	0x00000068
        /*0290*/ 	.short	0x0100
        /*0292*/ 	.byte	0x04
	.zero		1


	//   ....[27]....
        /*0294*/ 	.word	0x000007d0
        /*0298*/ 	.word	0x000000ff
        /*029c*/ 	.word	0x00000138
        /*02a0*/ 	.short	0x0100
        /*02a2*/ 	.byte	0x04
	.zero		1


	//   ....[28]....
        /*02a4*/ 	.word	0x000007e0
        /*02a8*/ 	.word	0x000000ff
        /*02ac*/ 	.word	0x00000070
        /*02b0*/ 	.short	0x0100
        /*02b2*/ 	.byte	0x04
	.zero		1


	//   ....[29]....
        /*02b4*/ 	.word	0x000007f0
        /*02b8*/ 	.word	0x000000ff
        /*02bc*/ 	.word	0x00000140
        /*02c0*/ 	.short	0x0100
        /*02c2*/ 	.byte	0x04
	.zero		1


	//   ....[30]....
        /*02c4*/ 	.word	0x00000800
        /*02c8*/ 	.word	0x000000ff
        /*02cc*/ 	.word	0x00000078
        /*02d0*/ 	.short	0x0100
        /*02d2*/ 	.byte	0x04
	.zero		1


	//   ....[31]....
        /*02d4*/ 	.word	0x00000810
        /*02d8*/ 	.word	0x000000ff
        /*02dc*/ 	.word	0x00000148
        /*02e0*/ 	.short	0x0100
        /*02e2*/ 	.byte	0x04
	.zero		1


	//   ....[32]....
        /*02e4*/ 	.word	0x00000820
        /*02e8*/ 	.word	0x000000ff
        /*02ec*/ 	.word	0x00000080
        /*02f0*/ 	.short	0x0100
        /*02f2*/ 	.byte	0x04
	.zero		1


	//   ....[33]....
        /*02f4*/ 	.word	0x00000830
        /*02f8*/ 	.word	0x000000ff
        /*02fc*/ 	.word	0x00000150
        /*0300*/ 	.short	0x0100
        /*0302*/ 	.byte	0x04
	.zero		1


	//   ....[34]....
        /*0304*/ 	.word	0x00000840
        /*0308*/ 	.word	0x000000ff
        /*030c*/ 	.word	0x00000088
        /*0310*/ 	.short	0x0100
        /*0312*/ 	.byte	0x04
	.zero		1


	//   ....[35]....
        /*0314*/ 	.word	0x00000850
        /*0318*/ 	.word	0x000000ff
        /*031c*/ 	.word	0x00000158
        /*0320*/ 	.short	0x0100
        /*0322*/ 	.byte	0x04
	.zero		1


	//   ....[36]....
        /*0324*/ 	.word	0x00000860
        /*0328*/ 	.word	0x000000ff
        /*032c*/ 	.word	0x00000090
        /*0330*/ 	.short	0x0100
        /*0332*/ 	.byte	0x04
	.zero		1


	//   ....[37]....
        /*0334*/ 	.word	0x00000870
        /*0338*/ 	.word	0x000000ff
        /*033c*/ 	.word	0x00000160
        /*0340*/ 	.short	0x0100
        /*0342*/ 	.byte	0x04
	.zero		1


	//   ....[38]....
        /*0344*/ 	.word	0x00000880
        /*0348*/ 	.word	0x000000ff
        /*034c*/ 	.word	0x00000098
        /*0350*/ 	.short	0x0100
        /*0352*/ 	.byte	0x04
	.zero		1


	//   ....[39]....
        /*0354*/ 	.word	0x00000890
        /*0358*/ 	.word	0x000000ff
        /*035c*/ 	.word	0x00000168
        /*0360*/ 	.short	0x0100
        /*0362*/ 	.byte	0x04
	.zero		1


	//   ....[40]....
        /*0364*/ 	.word	0x000008a0
        /*0368*/ 	.word	0x000000ff
        /*036c*/ 	.word	0x000000a0
        /*0370*/ 	.short	0x0100
        /*0372*/ 	.byte	0x04
	.zero		1


	//   ....[41]....
        /*0374*/ 	.word	0x000008b0
        /*0378*/ 	.word	0x000000ff
        /*037c*/ 	.word	0x00000170
        /*0380*/ 	.short	0x0100
        /*0382*/ 	.byte	0x04
	.zero		1


	//   ....[42]....
        /*0384*/ 	.word	0x000008c0
        /*0388*/ 	.word	0x000000ff
        /*038c*/ 	.word	0x000000a8
        /*0390*/ 	.short	0x0100
        /*0392*/ 	.byte	0x04
	.zero		1


	//   ....[43]....
        /*0394*/ 	.word	0x000008d0
        /*0398*/ 	.word	0x000000ff
        /*039c*/ 	.word	0x00000178
        /*03a0*/ 	.short	0x0100
        /*03a2*/ 	.byte	0x04
	.zero		1


	//   ....[44]....
        /*03a4*/ 	.word	0x000008e0
        /*03a8*/ 	.word	0x000000ff
        /*03ac*/ 	.word	0x000000b0
        /*03b0*/ 	.short	0x0100
        /*03b2*/ 	.byte	0x04
	.zero		1


	//   ....[45]....
        /*03b4*/ 	.word	0x000008f0
        /*03b8*/ 	.word	0x000000ff
        /*03bc*/ 	.word	0x00000180
        /*03c0*/ 	.short	0x0100
        /*03c2*/ 	.byte	0x04
	.zero		1


	//   ....[46]....
        /*03c4*/ 	.word	0x00000900
        /*03c8*/ 	.word	0x000000ff
        /*03cc*/ 	.word	0x000000b8
        /*03d0*/ 	.short	0x0100
        /*03d2*/ 	.byte	0x04
	.zero		1


	//   ....[47]....
        /*03d4*/ 	.word	0x00000910
        /*03d8*/ 	.word	0x000000ff
        /*03dc*/ 	.word	0x00000188
        /*03e0*/ 	.short	0x0100
        /*03e2*/ 	.byte	0x04
	.zero		1


	//   ....[48]....
        /*03e4*/ 	.word	0x00000920
        /*03e8*/ 	.word	0x000000ff
        /*03ec*/ 	.word	0x000000c0
        /*03f0*/ 	.short	0x0100
        /*03f2*/ 	.byte	0x04
	.zero		1


	//   ....[49]....
        /*03f4*/ 	.word	0x00000930
        /*03f8*/ 	.word	0x000000ff
        /*03fc*/ 	.word	0x00000190
        /*0400*/ 	.short	0x0100
        /*0402*/ 	.byte	0x04
	.zero		1


	//   ....[50]....
        /*0404*/ 	.word	0x00000940
        /*0408*/ 	.word	0x000000ff
        /*040c*/ 	.word	0x000000c8
        /*0410*/ 	.short	0x0100
        /*0412*/ 	.byte	0x04
	.zero		1


	//   ....[51]....
        /*0414*/ 	.word	0x00000950
        /*0418*/ 	.word	0x000000ff
        /*041c*/ 	.word	0x00000198
        /*0420*/ 	.short	0x0100
        /*0422*/ 	.byte	0x04
	.zero		1


	//   ....[52]....
        /*0424*/ 	.word	0x00000a90
        /*0428*/ 	.word	0x000000ff
        /*042c*/ 	.word	0x000001a0
        /*0430*/ 	.short	0x0100
        /*0432*/ 	.byte	0x04
	.zero		1


	//   ....[53]....
        /*0434*/ 	.word	0x00000aa0
        /*0438*/ 	.word	0x000000ff
        /*043c*/ 	.word	0x000001b8
        /*0440*/ 	.short	0x0100
        /*0442*/ 	.byte	0x04
	.zero		1


	//   ....[54]....
        /*0444*/ 	.word	0x00000ab0
        /*0448*/ 	.word	0x000000ff
        /*044c*/ 	.word	0x000001a8
        /*0450*/ 	.short	0x0100
        /*0452*/ 	.byte	0x04
	.zero		1


	//   ....[55]....
        /*0454*/ 	.word	0x00000ac0
        /*0458*/ 	.word	0x000000ff
        /*045c*/ 	.word	0x000001c0
        /*0460*/ 	.short	0x0100
        /*0462*/ 	.byte	0x04
	.zero		1


	//   ....[56]....
        /*0464*/ 	.word	0x00000ad0
        /*0468*/ 	.word	0x000000ff
        /*046c*/ 	.word	0x000001b0
        /*0470*/ 	.short	0x0100
        /*0472*/ 	.byte	0x04
	.zero		1


	//   ....[57]....
        /*0474*/ 	.word	0x00000ae0
        /*0478*/ 	.word	0x000000ff
        /*047c*/ 	.word	0x000001c8
        /*0480*/ 	.short	0x0100
        /*0482*/ 	.byte	0x04
	.zero		1


	//   ....[58]....
        /*0484*/ 	.word	0x00000bd0
        /*0488*/ 	.word	0x000000ff
        /*048c*/ 	.word	0x000001d0
        /*0490*/ 	.short	0x0100
        /*0492*/ 	.byte	0x06
	.zero		1


	//   ....[59]....
        /*0494*/ 	.word	0x00000be0
        /*0498*/ 	.word	0x000000ff
        /*049c*/ 	.word	0x000001d8
        /*04a0*/ 	.short	0x0100
        /*04a2*/ 	.byte	0x06
	.zero		1


	//   ....[60]....
        /*04a4*/ 	.word	0x00000d20
        /*04a8*/ 	.word	0x000000ff
        /*04ac*/ 	.word	0x000001e0
        /*04b0*/ 	.short	0x0100
        /*04b2*/ 	.byte	0x06
	.zero		1


	//   ....[61]....
        /*04b4*/ 	.word	0x00000d30
        /*04b8*/ 	.word	0x000000ff
        /*04bc*/ 	.word	0x000001e8
        /*04c0*/ 	.short	0x0100
        /*04c2*/ 	.byte	0x06
	.zero		1


	//   ....[62]....
        /*04c4*/ 	.word	0x00000e80
        /*04c8*/ 	.word	0x000000ff
        /*04cc*/ 	.word	0x000001f0
        /*04d0*/ 	.short	0x0100
        /*04d2*/ 	.byte	0x04
	.zero		1


	//   ....[63]....
        /*04d4*/ 	.word	0x00000e90
        /*04d8*/ 	.word	0x000000ff
        /*04dc*/ 	.word	0x00000200
        /*04e0*/ 	.short	0x0100
        /*04e2*/ 	.byte	0x04
	.zero		1


	//   ....[64]....
        /*04e4*/ 	.word	0x00000ea0
        /*04e8*/ 	.word	0x000000ff
        /*04ec*/ 	.word	0x000001f8
        /*04f0*/ 	.short	0x0100
        /*04f2*/ 	.byte	0x04
	.zero		1


	//   ....[65]....
        /*04f4*/ 	.word	0x00000eb0
        /*04f8*/ 	.word	0x000000ff
        /*04fc*/ 	.word	0x00000208
        /*0500*/ 	.short	0x0100
        /*0502*/ 	.byte	0x04
	.zero		1


	//   ....[66]....
        /*0504*/ 	.word	0x00001a60
        /*0508*/ 	.word	0x000000ff
        /*050c*/ 	.word	0x000000d0
        /*0510*/ 	.short	0x010a
        /*0512*/ 	.byte	0x07
	.zero		1


	//   ....[67]....
        /*0514*/ 	.word	0x00001d90
        /*0518*/ 	.word	0x000000ff
        /*051c*/ 	.word	0x000000d0
        /*0520*/ 	.short	0x010a
        /*0522*/ 	.byte	0x21
	.zero		1


	//   ....[68]....
        /*0524*/ 	.word	0x00001f00
        /*0528*/ 	.word	0x000000ff
        /*052c*/ 	.word	0x000000d0
        /*0530*/ 	.short	0x010a
        /*0532*/ 	.byte	0x08
	.zero		1


	//   ....[69]....
        /*0534*/ 	.word	0x000020d0
        /*0538*/ 	.word	0x000000ff
        /*053c*/ 	.word	0x000001d8
        /*0540*/ 	.short	0x0101
        /*0542*/ 	.byte	0x24
	.zero		1


	//   ....[70]....
        /*0544*/ 	.word	0x00002100
        /*0548*/ 	.word	0x000000ff
        /*054c*/ 	.word	0x000000d0
        /*0550*/ 	.short	0x010a
        /*0552*/ 	.byte	0x04
	.zero		1


	//   ....[71]....
        /*0554*/ 	.word	0x00002240
        /*0558*/ 	.word	0x000000ff
        /*055c*/ 	.word	0x000000d0
        /*0560*/ 	.short	0x010a
        /*0562*/ 	.byte	0x19
	.zero		1


	//   ....[72]....
        /*0564*/ 	.word	0x000023b0
        /*0568*/ 	.word	0x000000ff
        /*056c*/ 	.word	0x000000d0
        /*0570*/ 	.short	0x010a
        /*0572*/ 	.byte	0x08
	.zero		1


	//   ....[73]....
        /*0574*/ 	.word	0x00002580
        /*0578*/ 	.word	0x000000ff
        /*057c*/ 	.word	0x000001e0
        /*0580*/ 	.short	0x010a
        /*0582*/ 	.byte	0x24
	.zero		1


	//   ....[74]....
        /*0584*/ 	.word	0x00002640
        /*0588*/ 	.word	0x000000ff
        /*058c*/ 	.word	0x00000000
        /*0590*/ 	.short	0x0101
        /*0592*/ 	.byte	0x04
	.zero		1


	//   ....[75]....
        /*0594*/ 	.word	0x00002c30
        /*0598*/ 	.word	0x000000ff
        /*059c*/ 	.word	0x00000000
        /*05a0*/ 	.short	0x010a
        /*05a2*/ 	.byte	0x04
	.zero		1


	//   ....[76]....
        /*05a4*/ 	.word	0x00002cd0
        /*05a8*/ 	.word	0x000000ff
        /*05ac*/ 	.word	0x00000000
        /*05b0*/ 	.short	0x010a
        /*05b2*/ 	.byte	0x05
	.zero		1


	//   ....[77]....
        /*05b4*/ 	.word	0x00002d70
        /*05b8*/ 	.word	0x000000ff
        /*05bc*/ 	.word	0x00000000
        /*05c0*/ 	.short	0x010a
        /*05c2*/ 	.byte	0x05
	.zero		1


	//   ....[78]....
        /*05c4*/ 	.word	0x00002e10
        /*05c8*/ 	.word	0x000000ff
        /*05cc*/ 	.word	0x00000000
        /*05d0*/ 	.short	0x010a
        /*05d2*/ 	.byte	0x05
	.zero		1


	//   ....[79]....
        /*05d4*/ 	.word	0x00002eb0
        /*05d8*/ 	.word	0x000000ff
        /*05dc*/ 	.word	0x00000000
        /*05e0*/ 	.short	0x010a
        /*05e2*/ 	.byte	0x05
	.zero		1


	//   ....[80]....
        /*05e4*/ 	.word	0x00002f50
        /*05e8*/ 	.word	0x000000ff
        /*05ec*/ 	.word	0x00000000
        /*05f0*/ 	.short	0x010a
        /*05f2*/ 	.byte	0x05
	.zero		1


	//   ....[81]....
        /*05f4*/ 	.word	0x00002ff0
        /*05f8*/ 	.word	0x000000ff
        /*05fc*/ 	.word	0x00000000
        /*0600*/ 	.short	0x010a
        /*0602*/ 	.byte	0x05
	.zero		1


	//   ....[82]....
        /*0604*/ 	.word	0x00003090
        /*0608*/ 	.word	0x000000ff
        /*060c*/ 	.word	0x00000000
        /*0610*/ 	.short	0x010a
        /*0612*/ 	.byte	0x05
	.zero		1


	//   ....[83]....
        /*0614*/ 	.word	0x00003130
        /*0618*/ 	.word	0x000000ff
        /*061c*/ 	.word	0x00000000
        /*0620*/ 	.short	0x010a
        /*0622*/ 	.byte	0x05
	.zero		1


	//   ....[84]....
        /*0624*/ 	.word	0x000031d0
        /*0628*/ 	.word	0x000000ff
        /*062c*/ 	.word	0x00000000
        /*0630*/ 	.short	0x010a
        /*0632*/ 	.byte	0x05
	.zero		1


	//   ....[85]....
        /*0634*/ 	.word	0x00003270
        /*0638*/ 	.word	0x000000ff
        /*063c*/ 	.word	0x00000000
        /*0640*/ 	.short	0x010a
        /*0642*/ 	.byte	0x05
	.zero		1


	//   ....[86]....
        /*0644*/ 	.word	0x00003310
        /*0648*/ 	.word	0x000000ff
        /*064c*/ 	.word	0x00000000
        /*0650*/ 	.short	0x010a
        /*0652*/ 	.byte	0x05
	.zero		1


	//   ....[87]....
        /*0654*/ 	.word	0x000033b0
        /*0658*/ 	.word	0x000000ff
        /*065c*/ 	.word	0x00000000
        /*0660*/ 	.short	0x010a
        /*0662*/ 	.byte	0x05
	.zero		1


	//   ....[88]....
        /*0664*/ 	.word	0x00003450
        /*0668*/ 	.word	0x000000ff
        /*066c*/ 	.word	0x00000000
        /*0670*/ 	.short	0x010a
        /*0672*/ 	.byte	0x05
	.zero		1


	//   ....[89]....
        /*0674*/ 	.word	0x000034f0
        /*0678*/ 	.word	0x000000ff
        /*067c*/ 	.word	0x00000000
        /*0680*/ 	.short	0x010a
        /*0682*/ 	.byte	0x05
	.zero		1


	//   ....[90]....
        /*0684*/ 	.word	0x00003590
        /*0688*/ 	.word	0x000000ff
        /*068c*/ 	.word	0x00000000
        /*0690*/ 	.short	0x010a
        /*0692*/ 	.byte	0x05
	.zero		1


	//   ....[91]....
        /*0694*/ 	.word	0x00003630
        /*0698*/ 	.word	0x000000ff
        /*069c*/ 	.word	0x00000000
        /*06a0*/ 	.short	0x010a
        /*06a2*/ 	.byte	0x05
	.zero		1


	//   ....[92]....
        /*06a4*/ 	.word	0x000036d0
        /*06a8*/ 	.word	0x000000ff
        /*06ac*/ 	.word	0x00000000
        /*06b0*/ 	.short	0x010a
        /*06b2*/ 	.byte	0x05
	.zero		1


	//   ....[93]....
        /*06b4*/ 	.word	0x00003770
        /*06b8*/ 	.word	0x000000ff
        /*06bc*/ 	.word	0x00000000
        /*06c0*/ 	.short	0x010a
        /*06c2*/ 	.byte	0x05
	.zero		1


	//   ....[94]....
        /*06c4*/ 	.word	0x00003810
        /*06c8*/ 	.word	0x000000ff
        /*06cc*/ 	.word	0x00000000
        /*06d0*/ 	.short	0x010a
        /*06d2*/ 	.byte	0x05
	.zero		1


	//   ....[95]....
        /*06d4*/ 	.word	0x000038b0
        /*06d8*/ 	.word	0x000000ff
        /*06dc*/ 	.word	0x00000000
        /*06e0*/ 	.short	0x010a
        /*06e2*/ 	.byte	0x05
	.zero		1


	//   ....[96]....
        /*06e4*/ 	.word	0x00003950
        /*06e8*/ 	.word	0x000000ff
        /*06ec*/ 	.word	0x00000000
        /*06f0*/ 	.short	0x010a
        /*06f2*/ 	.byte	0x05
	.zero		1


	//   ....[97]....
        /*06f4*/ 	.word	0x000039f0
        /*06f8*/ 	.word	0x000000ff
        /*06fc*/ 	.word	0x00000000
        /*0700*/ 	.short	0x010a
        /*0702*/ 	.byte	0x05
	.zero		1


	//   ....[98]....
        /*0704*/ 	.word	0x00003a90
        /*0708*/ 	.word	0x000000ff
        /*070c*/ 	.word	0x00000000
        /*0710*/ 	.short	0x010a
        /*0712*/ 	.byte	0x05
	.zero		1


	//   ....[99]....
        /*0714*/ 	.word	0x00003b30
        /*0718*/ 	.word	0x000000ff
        /*071c*/ 	.word	0x00000000
        /*0720*/ 	.short	0x010a
        /*0722*/ 	.byte	0x05
	.zero		1


	//   ....[100]....
        /*0724*/ 	.word	0x00003be0
        /*0728*/ 	.word	0x00000000
        /*072c*/ 	.word	0x00000000
        /*0730*/ 	.short	0x010a
        /*0732*/ 	.byte	0xff
	.zero		1


	//   ....[101]....
        /*0734*/ 	.word	0x00003d30
        /*0738*/ 	.word	0x000000ff
        /*073c*/ 	.word	0x000001e8
        /*0740*/ 	.short	0x010a
        /*0742*/ 	.byte	0x04
	.zero		1


	//   ....[102]....
        /*0744*/ 	.word	0x00003dd0
        /*0748*/ 	.word	0x000000ff
        /*074c*/ 	.word	0x000001e0
        /*0750*/ 	.short	0x010a
        /*0752*/ 	.byte	0x04
	.zero		1


	//   ....[103]....
        /*0754*/ 	.word	0x00003e70
        /*0758*/ 	.word	0x000000ff
        /*075c*/ 	.word	0x00000000
        /*0760*/ 	.short	0x0101
        /*0762*/ 	.byte	0x05
	.zero		1


	//   ....[104]....
        /*0764*/ 	.word	0x00003eb0
        /*0768*/ 	.word	0x000000ff
        /*076c*/ 	.word	0x000001e8
        /*0770*/ 	.short	0x0106
        /*0772*/ 	.byte	0x04
	.zero		1


	//   ....[105]....
        /*0774*/ 	.word	0x00003ef0
        /*0778*/ 	.word	0x00000000
        /*077c*/ 	.word	0x000001e8
        /*0780*/ 	.short	0x010a
        /*0782*/ 	.byte	0xff
	.zero		1


	//   ....[106]....
        /*0784*/ 	.word	0x000043f0
        /*0788*/ 	.word	0x000000ff
        /*078c*/ 	.word	0x000001e0
        /*0790*/ 	.short	0x010a
        /*0792*/ 	.byte	0x13
	.zero		1


	//   ....[107]....
        /*0794*/ 	.word	0x000044a0
        /*0798*/ 	.word	0x000000ff
        /*079c*/ 	.word	0x00000000
        /*07a0*/ 	.short	0x0101
        /*07a2*/ 	.byte	0x1d
	.zero		1


	//   ....[108]....
        /*07a4*/ 	.word	0x000044b0
        /*07a8*/ 	.word	0x000000ff
        /*07ac*/ 	.word	0x00000200
        /*07b0*/ 	.short	0x010a
        /*07b2*/ 	.byte	0x17
	.zero		1


	//   ....[109]....
        /*07b4*/ 	.word	0x00004570
        /*07b8*/ 	.word	0x000000ff
        /*07bc*/ 	.word	0x00000000
        /*07c0*/ 	.short	0x010a
        /*07c2*/ 	.byte	0x04
	.zero		1


	//   ....[110]....
        /*07c4*/ 	.word	0x000045d0
        /*07c8*/ 	.word	0x000000ff
        /*07cc*/ 	.word	0x00000000
        /*07d0*/ 	.short	0x010a
        /*07d2*/ 	.byte	0x0f
	.zero		1


	//   ....[111]....
        /*07d4*/ 	.word	0x00004710
        /*07d8*/ 	.word	0x000000ff
        /*07dc*/ 	.word	0x00000000
        /*07e0*/ 	.short	0x010a
        /*07e2*/ 	.byte	0x04
	.zero		1


	//   ....[112]....
        /*07e4*/ 	.word	0x00004940
        /*07e8*/ 	.word	0x000000ff
        /*07ec*/ 	.word	0x00000000
        /*07f0*/ 	.short	0x010a
        /*07f2*/ 	.byte	0x04
	.zero		1


	//   ....[113]....
        /*07f4*/ 	.word	0x000049d0
        /*07f8*/ 	.word	0x000000ff
        /*07fc*/ 	.word	0x00000000
        /*0800*/ 	.short	0x010a
        /*0802*/ 	.byte	0x04
	.zero		1


	//   ....[114]....
        /*0804*/ 	.word	0x00005040
        /*0808*/ 	.word	0x000000ff
        /*080c*/ 	.word	0x000001e0
        /*0810*/ 	.short	0x010a
        /*0812*/ 	.byte	0x16
	.zero		1


	//   ....[115]....
        /*0814*/ 	.word	0x000050d0
        /*0818*/ 	.word	0x000000ff
        /*081c*/ 	.word	0x00000000
        /*0820*/ 	.short	0x0101
        /*0822*/ 	.byte	0x23
	.zero		1


	//   ....[116]....
        /*0824*/ 	.word	0x000055e0
        /*0828*/ 	.word	0x000000ff
        /*082c*/ 	.word	0x000001d8
        /*0830*/ 	.short	0x010a
        /*0832*/ 	.byte	0x16
	.zero		1


	//   ....[117]....
        /*0834*/ 	.word	0x00005ab0
        /*0838*/ 	.word	0x000000ff
        /*083c*/ 	.word	0x000001b8
        /*0840*/ 	.short	0x010a
        /*0842*/ 	.byte	0x04
	.zero		1


	//   ....[118]....
        /*0844*/ 	.word	0x00005c90
        /*0848*/ 	.word	0x000000ff
        /*084c*/ 	.word	0x000001a0
        /*0850*/ 	.short	0x010b
        /*0852*/ 	.byte	0x04
	.zero		1


	//   ....[119]....
        /*0854*/ 	.word	0x00005ca0
        /*0858*/ 	.word	0x000000ff
        /*085c*/ 	.word	0x00000000
        /*0860*/ 	.short	0x0101
        /*0862*/ 	.byte	0x07
	.zero		1


	//   ....[120]....
        /*0864*/ 	.word	0x00005cb0
        /*0868*/ 	.word	0x000000ff
        /*086c*/ 	.word	0x000001b8
        /*0870*/ 	.short	0x010a
        /*0872*/ 	.byte	0x05
	.zero		1


	//   ....[121]....
        /*0874*/ 	.word	0x00005ec0
        /*0878*/ 	.word	0x000000ff
        /*087c*/ 	.word	0x000001a0
        /*0880*/ 	.short	0x010b
        /*0882*/ 	.byte	0x05
	.zero		1


	//   ....[122]....
        /*0884*/ 	.word	0x00005ed0
        /*0888*/ 	.word	0x000000ff
        /*088c*/ 	.word	0x00000000
        /*0890*/ 	.short	0x0101
        /*0892*/ 	.byte	0x04
	.zero		1


	//   ....[123]....
        /*0894*/ 	.word	0x00005f20
        /*0898*/ 	.word	0x000000ff
        /*089c*/ 	.word	0x00000000
        /*08a0*/ 	.short	0x010a
        /*08a2*/ 	.byte	0x04
	.zero		1


	//   ....[124]....
        /*08a4*/ 	.word	0x00005ff0
        /*08a8*/ 	.word	0x00000002
        /*08ac*/ 	.word	0x00000000
        /*08b0*/ 	.short	0x010a
        /*08b2*/ 	.byte	0xff
	.zero		1


	//   ....[125]....
        /*08b4*/ 	.word	0x00006060
        /*08b8*/ 	.word	0x00000004
        /*08bc*/ 	.word	0x00000000
        /*08c0*/ 	.short	0x010a
        /*08c2*/ 	.byte	0xff
	.zero		1


	//   ....[126]....
        /*08c4*/ 	.word	0x00006430
        /*08c8*/ 	.word	0x000000ff
        /*08cc*/ 	.word	0x000001e0
        /*08d0*/ 	.short	0x010a
        /*08d2*/ 	.byte	0x30
	.zero		1


	//   ....[127]....
        /*08d4*/ 	.word	0x00006500
        /*08d8*/ 	.word	0x000000ff
        /*08dc*/ 	.word	0x00000000
        /*08e0*/ 	.short	0x0101
        /*08e2*/ 	.byte	0x04
	.zero		1


	//   ....[128]....
        /*08e4*/ 	.word	0x00007440
        /*08e8*/ 	.word	0x00000000
        /*08ec*/ 	.word	0x000001a0
        /*08f0*/ 	.short	0x010a
        /*08f2*/ 	.byte	0xff
	.zero		1


	//   ....[129]....
        /*08f4*/ 	.word	0x00007460
        /*08f8*/ 	.word	0x0000001b
        /*08fc*/ 	.word	0x000001f0
        /*0900*/ 	.short	0x010a
        /*0902*/ 	.byte	0xff
	.zero		1


	//   ....[130]....
        /*0904*/ 	.word	0x000074f0
        /*0908*/ 	.word	0x00000000
        /*090c*/ 	.word	0x000001a0
        /*0910*/ 	.short	0x010a
        /*0912*/ 	.byte	0xff
	.zero		1


	//   ....[131]....
        /*0914*/ 	.word	0x00007680
        /*0918*/ 	.word	0x0000001b
        /*091c*/ 	.word	0x000001f0
        /*0920*/ 	.short	0x010a
        /*0922*/ 	.byte	0xff
	.zero		1


	//   ....[132]....
        /*0924*/ 	.word	0x00007e50
        /*0928*/ 	.word	0x00000000
        /*092c*/ 	.word	0x00000000
        /*0930*/ 	.short	0x0101
        /*0932*/ 	.byte	0xff
	.zero		1


	//   ....[133]....
        /*0934*/ 	.word	0x00007ea0
        /*0938*/ 	.word	0x00000003
        /*093c*/ 	.word	0x000001a0
        /*0940*/ 	.short	0x010a
        /*0942*/ 	.byte	0xff
	.zero		1


	//   ....[134]....
        /*0944*/ 	.word	0x00007f50
        /*0948*/ 	.word	0x00000003
        /*094c*/ 	.word	0x000001a0
        /*0950*/ 	.short	0x010a
        /*0952*/ 	.byte	0xff
	.zero		1


	//   ....[135]....
        /*0954*/ 	.word	0x00008500
        /*0958*/ 	.word	0x000000ff
        /*095c*/ 	.word	0x00000000
        /*0960*/ 	.short	0x0101
        /*0962*/ 	.byte	0x04
	.zero		1


	//   ....[136]....
        /*0964*/ 	.word	0x00008840
        /*0968*/ 	.word	0x00000000
        /*096c*/ 	.word	0x00000000
        /*0970*/ 	.short	0x0101
        /*0972*/ 	.byte	0xff
	.zero		1


	//   ....[137]....
        /*0974*/ 	.word	0x00008ae0
        /*0978*/ 	.word	0x000000ff
        /*097c*/ 	.word	0x00000000
        /*0980*/ 	.short	0x0101
        /*0982*/ 	.byte	0x04
	.zero		1


	//   ....[138]....
        /*0984*/ 	.word	0x00008b10
        /*0988*/ 	.word	0x00000000
        /*098c*/ 	.word	0x000000d0
        /*0990*/ 	.short	0x010a
        /*0992*/ 	.byte	0xff
	.zero		1


	//   ....[139]....
        /*0994*/ 	.word	0x00008b70
        /*0998*/ 	.word	0x00000000
        /*099c*/ 	.word	0x000000d0
        /*09a0*/ 	.short	0x010a
        /*09a2*/ 	.byte	0xff
	.zero		1


	//   ....[140]....
        /*09a4*/ 	.word	0x00008bd0
        /*09a8*/ 	.word	0x00000000
        /*09ac*/ 	.word	0x000001e0
        /*09b0*/ 	.short	0x010a
        /*09b2*/ 	.byte	0xff
	.zero		1


	//   ....[141]....
        /*09b4*/ 	.word	0x00008c30
        /*09b8*/ 	.word	0x00000000
        /*09bc*/ 	.word	0x00000000
        /*09c0*/ 	.short	0x010a
        /*09c2*/ 	.byte	0xff
	.zero		1


	//   ....[142]....
        /*09c4*/ 	.word	0x00008c90
        /*09c8*/ 	.word	0x00000000
        /*09cc*/ 	.word	0x00000000
        /*09d0*/ 	.short	0x010a
        /*09d2*/ 	.byte	0xff
	.zero		1


	//   ....[143]....
        /*09d4*/ 	.word	0x00008cf0
        /*09d8*/ 	.word	0x00000000
        /*09dc*/ 	.word	0x00000000
        /*09e0*/ 	.short	0x010a
        /*09e2*/ 	.byte	0xff
	.zero		1


	//   ....[144]....
        /*09e4*/ 	.word	0x00008d50
        /*09e8*/ 	.word	0x00000000
        /*09ec*/ 	.word	0x00000000
        /*09f0*/ 	.short	0x010a
        /*09f2*/ 	.byte	0xff
	.zero		1


	//   ....[145]....
        /*09f4*/ 	.word	0x00008db0
        /*09f8*/ 	.word	0x00000000
        /*09fc*/ 	.word	0x00000000
        /*0a00*/ 	.short	0x010a
        /*0a02*/ 	.byte	0xff
	.zero		1


	//   ....[146]....
        /*0a04*/ 	.word	0x00008e10
        /*0a08*/ 	.word	0x00000000
        /*0a0c*/ 	.word	0x00000000
        /*0a10*/ 	.short	0x010a
        /*0a12*/ 	.byte	0xff
	.zero		1


	//   ....[147]....
        /*0a14*/ 	.word	0x00008e70
        /*0a18*/ 	.word	0x00000000
        /*0a1c*/ 	.word	0x00000000
        /*0a20*/ 	.short	0x010a
        /*0a22*/ 	.byte	0xff
	.zero		1


	//   ....[148]....
        /*0a24*/ 	.word	0x00008ed0
        /*0a28*/ 	.word	0x00000000
        /*0a2c*/ 	.word	0x00000000
        /*0a30*/ 	.short	0x010a
        /*0a32*/ 	.byte	0xff
	.zero		1


	//   ....[149]....
        /*0a34*/ 	.word	0x00008f30
        /*0a38*/ 	.word	0x00000000
        /*0a3c*/ 	.word	0x00000000
        /*0a40*/ 	.short	0x010a
        /*0a42*/ 	.byte	0xff
	.zero		1


	//   ....[150]....
        /*0a44*/ 	.word	0x00008f90
        /*0a48*/ 	.word	0x00000000
        /*0a4c*/ 	.word	0x00000000
        /*0a50*/ 	.short	0x010a
        /*0a52*/ 	.byte	0xff
	.zero		1


	//   ....[151]....
        /*0a54*/ 	.word	0x00008ff0
        /*0a58*/ 	.word	0x00000000
        /*0a5c*/ 	.word	0x00000000
        /*0a60*/ 	.short	0x010a
        /*0a62*/ 	.byte	0xff
	.zero		1


	//   ....[152]....
        /*0a64*/ 	.word	0x00009050
        /*0a68*/ 	.word	0x00000000
        /*0a6c*/ 	.word	0x00000000
        /*0a70*/ 	.short	0x010a
        /*0a72*/ 	.byte	0xff
	.zero		1


	//   ....[153]....
        /*0a74*/ 	.word	0x000090b0
        /*0a78*/ 	.word	0x00000000
        /*0a7c*/ 	.word	0x00000000
        /*0a80*/ 	.short	0x010a
        /*0a82*/ 	.byte	0xff
	.zero		1


	//   ....[154]....
        /*0a84*/ 	.word	0x00009110
        /*0a88*/ 	.word	0x00000000
        /*0a8c*/ 	.word	0x00000000
        /*0a90*/ 	.short	0x010a
        /*0a92*/ 	.byte	0xff
	.zero		1


	//   ....[155]....
        /*0a94*/ 	.word	0x00009170
        /*0a98*/ 	.word	0x00000000
        /*0a9c*/ 	.word	0x00000000
        /*0aa0*/ 	.short	0x010a
        /*0aa2*/ 	.byte	0xff
	.zero		1


	//   ....[156]....
        /*0aa4*/ 	.word	0x000091d0
        /*0aa8*/ 	.word	0x00000000
        /*0aac*/ 	.word	0x00000000
        /*0ab0*/ 	.short	0x010a
        /*0ab2*/ 	.byte	0xff
	.zero		1


	//   ....[157]....
        /*0ab4*/ 	.word	0x00009230
        /*0ab8*/ 	.word	0x00000000
        /*0abc*/ 	.word	0x00000000
        /*0ac0*/ 	.short	0x010a
        /*0ac2*/ 	.byte	0xff
	.zero		1


	//   ....[158]....
        /*0ac4*/ 	.word	0x00009290
        /*0ac8*/ 	.word	0x00000000
        /*0acc*/ 	.word	0x00000000
        /*0ad0*/ 	.short	0x010a
        /*0ad2*/ 	.byte	0xff
	.zero		1


	//   ....[159]....
        /*0ad4*/ 	.word	0x000092f0
        /*0ad8*/ 	.word	0x00000000
        /*0adc*/ 	.word	0x00000000
        /*0ae0*/ 	.short	0x010a
        /*0ae2*/ 	.byte	0xff
	.zero		1


	//   ....[160]....
        /*0ae4*/ 	.word	0x00009350
        /*0ae8*/ 	.word	0x00000000
        /*0aec*/ 	.word	0x00000000
        /*0af0*/ 	.short	0x010a
        /*0af2*/ 	.byte	0xff
	.zero		1


	//   ....[161]....
        /*0af4*/ 	.word	0x000093b0
        /*0af8*/ 	.word	0x00000000
        /*0afc*/ 	.word	0x00000000
        /*0b00*/ 	.short	0x010a
        /*0b02*/ 	.byte	0xff
	.zero		1


	//   ....[162]....
        /*0b04*/ 	.word	0x00009410
        /*0b08*/ 	.word	0x00000000
        /*0b0c*/ 	.word	0x00000000
        /*0b10*/ 	.short	0x010a
        /*0b12*/ 	.byte	0xff
	.zero		1


	//   ....[163]....
        /*0b14*/ 	.word	0x00009470
        /*0b18*/ 	.word	0x00000000
        /*0b1c*/ 	.word	0x00000000
        /*0b20*/ 	.short	0x010a
        /*0b22*/ 	.byte	0xff
	.zero		1


	//   ....[164]....
        /*0b24*/ 	.word	0x000094d0
        /*0b28*/ 	.word	0x00000000
        /*0b2c*/ 	.word	0x00000000
        /*0b30*/ 	.short	0x010a
        /*0b32*/ 	.byte	0xff
	.zero		1


	//   ....[165]....
        /*0b34*/ 	.word	0x00009530
        /*0b38*/ 	.word	0x00000000
        /*0b3c*/ 	.word	0x00000000
        /*0b40*/ 	.short	0x010a
        /*0b42*/ 	.byte	0xff
	.zero		1


	//   ....[166]....
        /*0b44*/ 	.word	0x00009590
        /*0b48*/ 	.word	0x00000004
        /*0b4c*/ 	.word	0x000001e8
        /*0b50*/ 	.short	0x010a
        /*0b52*/ 	.byte	0xff
	.zero		1


	//   ....[167]....
        /*0b54*/ 	.word	0x000095f0
        /*0b58*/ 	.word	0x00000004
        /*0b5c*/ 	.word	0x000001e0
        /*0b60*/ 	.short	0x010a
        /*0b62*/ 	.byte	0xff
	.zero		1


	//   ....[168]....
        /*0b64*/ 	.word	0x00009650
        /*0b68*/ 	.word	0x00000000
        /*0b6c*/ 	.word	0x000001e0
        /*0b70*/ 	.short	0x010a
        /*0b72*/ 	.byte	0xff
	.zero		1


	//   ....[169]....
        /*0b74*/ 	.word	0x000096b0
        /*0b78*/ 	.word	0x00000000
        /*0b7c*/ 	.word	0x00000200
        /*0b80*/ 	.short	0x010a
        /*0b82*/ 	.byte	0xff
	.zero		1


	//   ....[170]....
        /*0b84*/ 	.word	0x00009710
        /*0b88*/ 	.word	0x00000000
        /*0b8c*/ 	.word	0x00000000
        /*0b90*/ 	.short	0x010a
        /*0b92*/ 	.byte	0xff
	.zero		1


	//   ....[171]....
        /*0b94*/ 	.word	0x00009770
        /*0b98*/ 	.word	0x00000000
        /*0b9c*/ 	.word	0x00000000
        /*0ba0*/ 	.short	0x010a
        /*0ba2*/ 	.byte	0xff
	.zero		1


	//   ....[172]....
        /*0ba4*/ 	.word	0x000097d0
        /*0ba8*/ 	.word	0x00000000
        /*0bac*/ 	.word	0x00000000
        /*0bb0*/ 	.short	0x010a
        /*0bb2*/ 	.byte	0xff
	.zero		1


	//   ....[173]....
        /*0bb4*/ 	.word	0x00009830
        /*0bb8*/ 	.word	0x00000000
        /*0bbc*/ 	.word	0x000001e0
        /*0bc0*/ 	.short	0x010a
        /*0bc2*/ 	.byte	0xff
	.zero		1


	//   ....[174]....
        /*0bc4*/ 	.word	0x00009890
        /*0bc8*/ 	.word	0x00000009
        /*0bcc*/ 	.word	0x000001d8
        /*0bd0*/ 	.short	0x010a
        /*0bd2*/ 	.byte	0xff
	.zero		1


	//   ....[175]....
        /*0bd4*/ 	.word	0x000098f0
        /*0bd8*/ 	.word	0x00000000
        /*0bdc*/ 	.word	0x000001b8
        /*0be0*/ 	.short	0x010a
        /*0be2*/ 	.byte	0xff
	.zero		1


	//   ....[176]....
        /*0be4*/ 	.word	0x00009950
        /*0be8*/ 	.word	0x00000000
        /*0bec*/ 	.word	0x000001b8
        /*0bf0*/ 	.short	0x010a
        /*0bf2*/ 	.byte	0xff
	.zero		1


	//   ....[177]....
        /*0bf4*/ 	.word	0x000099b0
        /*0bf8*/ 	.word	0x00000000
        /*0bfc*/ 	.word	0x00000000
        /*0c00*/ 	.short	0x010a
        /*0c02*/ 	.byte	0xff
	.zero		1


	//   ....[178]....
        /*0c04*/ 	.word	0x00009a00
        /*0c08*/ 	.word	0x00000002
        /*0c0c*/ 	.word	0x00000000
        /*0c10*/ 	.short	0x010a
        /*0c12*/ 	.byte	0xff
	.zero		1


	//   ....[179]....
        /*0c14*/ 	.word	0x00009a60
        /*0c18*/ 	.word	0x00000000
        /*0c1c*/ 	.word	0x000001e0
        /*0c20*/ 	.short	0x010a
        /*0c22*/ 	.byte	0xff
	.zero		1


	//   ....[180]....
        /*0c24*/ 	.word	0x00009ab0
        /*0c28*/ 	.word	0x00000000
        /*0c2c*/ 	.word	0x000001a0
        /*0c30*/ 	.short	0x010a
        /*0c32*/ 	.byte	0xff
	.zero		1


	//   ....[181]....
        /*0c34*/ 	.word	0x00009b00
        /*0c38*/ 	.word	0x0000001b
        /*0c3c*/ 	.word	0x000001f0
        /*0c40*/ 	.short	0x010a
        /*0c42*/ 	.byte	0xff
	.zero		1


	//   ....[182]....
        /*0c44*/ 	.word	0x00009b50
        /*0c48*/ 	.word	0x00000003
        /*0c4c*/ 	.word	0x000001a0
        /*0c50*/ 	.short	0x010a
        /*0c52*/ 	.byte	0xff
	.zero		1


	//----- nvinfo : EIATTR_NUM_MBARRIERS
	.align		4
.L_47:
        /*0c54*/ 	.byte	0x03, 0x38
        /*0c56*/ 	.short	0x0042


	//----- nvinfo : EIATTR_EXIT_INSTR_OFFSETS
	.align		4
        /*0c58*/ 	.byte	0x04, 0x1c
        /*0c5a*/ 	.short	(.L_49 - .L_48)


	//   ....[0]....
.L_48:
        /*0c5c*/ 	.word	0x00003c10


	//   ....[1]....
        /*0c60*/ 	.word	0x00003ec0


	//   ....[2]....
        /*0c64*/ 	.word	0x00003f20


	//   ....[3]....
        /*0c68*/ 	.word	0x00004c40


	//   ....[4]....
        /*0c6c*/ 	.word	0x00006090


	//   ....[5]....
        /*0c70*/ 	.word	0x000060d0


	//   ....[6]....
        /*0c74*/ 	.word	0x000089c0


	//   ....[7]....
        /*0c78*/ 	.word	0x00008a40


	//   ....[8]....
        /*0c7c*/ 	.word	0x00008a70


	//   ....[9]....
        /*0c80*/ 	.word	0x00008af0


	//----- nvinfo : EIATTR_MAX_THREADS
	.align		4
.L_49:
        /*0c84*/ 	.byte	0x04, 0x05
        /*0c86*/ 	.short	(.L_51 - .L_50)
.L_50:
        /*0c88*/ 	.word	0x00000100
        /*0c8c*/ 	.word	0x00000001
        /*0c90*/ 	.word	0x00000001


	//----- nvinfo : EIATTR_CRS_STACK_SIZE
	.align		4
.L_51:
        /*0c94*/ 	.byte	0x04, 0x1e
        /*0c96*/ 	.short	(.L_53 - .L_52)
.L_52:
        /*0c98*/ 	.word	0x00000000


	//----- nvinfo : EIATTR_CBANK_PARAM_SIZE
	.align		4
.L_53:
        /*0c9c*/ 	.byte	0x03, 0x19
        /*0c9e*/ 	.short	0x0800


	//----- nvinfo : EIATTR_PARAM_CBANK
	.align		4
        /*0ca0*/ 	.byte	0x04, 0x0a
        /*0ca2*/ 	.short	(.L_55 - .L_54)
	.align		4
.L_54:
        /*0ca4*/ 	.word	index@(.nv.constant0._ZN7cutlass13device_kernelINS_4conv6kernel13ConvUniversalINS1_16ConvProblemShapeILNS1_8OperatorE2ELi2EEENS1_10collective14CollectiveConvINS1_47MainloopSm100TmaUmmaWarpSpecializedImplicitGemmILS5_2ELi26ELi2ELi1ELi2EN4cute5tupleIJNSA_1CILi1EEESD_SD_EEEEENSB_IJNSC_ILi64EEENSB_IJSG_EEENSB_IJNSC_ILi32EEEEEEEEENS_6half_tESL_NSA_8TiledMMAINSA_8MMA_AtomIJNSA_20SM100_MMA_F16BF16_SSISL_SL_fLi64ELi64ELNSA_4UMMA5MajorE1ELSQ_1ELNSP_7ScaleInE0ELSR_0EEEEEENSA_6LayoutISE_NSB_IJNSC_ILi0EEESV_SV_EEEEENSB_IJNSA_10UnderscoreESY_SY_EEEEENS7_6detail27Sm100ImplicitGemmTileTraitsINSA_13SM90_TMA_LOADENSA_14ComposedLayoutINSA_7SwizzleILi3ELi4ELi3EEENSA_18smem_ptr_flag_bitsILi16EEENSU_INSB_IJSG_NSC_ILi8EEEEEENSB_IJSD_SG_EEEEEEEvEENS12_INSA_20SM90_TMA_LOAD_IM2COLES1D_vEEEENS_8epilogue10collective18CollectiveEpilogueINS1I_23Sm100TmaWarpSpecializedILi3ELi2ELi16ELb1ELb0EEEJSK_NSB_IJNSU_ISG_SD_EENSU_ISI_SD_EEEEESL_NSB_IJlNSB_IJSD_llEEESV_EEESL_S1R_NS1I_6fusion15FusionCallbacksIS1M_NS1S_17LinearCombinationISL_fSL_fLNS_15FloatRoundStyleE2EEESK_S1P_JEEENSA_5SM1004TMEM4LOAD26SM100_TMEM_LOAD_16dp256b4xES13_NS14_INS15_ILi2ELi4ELi3EEES18_NSU_INSB_IJS19_SI_EEENSB_IJSI_SD_EEEEEEENSA_17SM75_U32x4_LDSM_NENSA_14SM90_TMA_STOREES26_NSA_17SM90_U32x4_STSM_NENSA_39AutoVectorizingCopyWithAssumedAlignmentILi128EEEEEEvvEEEEvNT_6ParamsE)
        /*0ca8*/ 	.short	0x0380
        /*0caa*/ 	.short	0x0800


	//----- nvinfo : EIATTR_SW_WAR
	.align		4
.L_55:
        /*0cac*/ 	.byte	0x04, 0x36
        /*0cae*/ 	.short	(.L_57 - .L_56)
.L_56:
        /*0cb0*/ 	.word	0x00000008
.L_57:


//--------------------- .nv.callgraph             --------------------------
	.section	.nv.callgraph,"",@"SHT_CUDA_CALLGRAPH"
	.align	4
	.sectionentsize	8
	.align		4
        /*0000*/ 	.word	0x00000000
	.align		4
        /*0004*/ 	.word	0xffffffff
	.align		4
        /*0008*/ 	.word	index@(_ZN7cutlass13device_kernelINS_4conv6kernel13ConvUniversalINS1_16ConvProblemShapeILNS1_8OperatorE2ELi2EEENS1_10collective14CollectiveConvINS1_47MainloopSm100TmaUmmaWarpSpecializedImplicitGemmILS5_2ELi26ELi2ELi1ELi2EN4cute5tupleIJNSA_1CILi1EEESD_SD_EEEEENSB_IJNSC_ILi64EEENSB_IJSG_EEENSB_IJNSC_ILi32EEEEEEEEENS_6half_tESL_NSA_8TiledMMAINSA_8MMA_AtomIJNSA_20SM100_MMA_F16BF16_SSISL_SL_fLi64ELi64ELNSA_4UMMA5MajorE1ELSQ_1ELNSP_7ScaleInE0ELSR_0EEEEEENSA_6LayoutISE_NSB_IJNSC_ILi0EEESV_SV_EEEEENSB_IJNSA_10UnderscoreESY_SY_EEEEENS7_6detail27Sm100ImplicitGemmTileTraitsINSA_13SM90_TMA_LOADENSA_14ComposedLayoutINSA_7SwizzleILi3ELi4ELi3EEENSA_18smem_ptr_flag_bitsILi16EEENSU_INSB_IJSG_NSC_ILi8EEEEEENSB_IJSD_SG_EEEEEEEvEENS12_INSA_20SM90_TMA_LOAD_IM2COLES1D_vEEEENS_8epilogue10collective18CollectiveEpilogueINS1I_23Sm100TmaWarpSpecializedILi3ELi2ELi16ELb1ELb0EEEJSK_NSB_IJNSU_ISG_SD_EENSU_ISI_SD_EEEEESL_NSB_IJlNSB_IJSD_llEEESV_EEESL_S1R_NS1I_6fusion15FusionCallbacksIS1M_NS1S_17LinearCombinationISL_fSL_fLNS_15FloatRoundStyleE2EEESK_S1P_JEEENSA_5SM1004TMEM4LOAD26SM100_TMEM_LOAD_16dp256b4xES13_NS14_INS15_ILi2ELi4ELi3EEES18_NSU_INSB_IJS19_SI_EEENSB_IJSI_SD_EEEEEEENSA_17SM75_U32x4_LDSM_NENSA_14SM90_TMA_STOREES26_NSA_17SM90_U32x4_STSM_NENSA_39AutoVectorizingCopyWithAssumedAlignmentILi128EEEEEEvvEEEEvNT_6ParamsE)
	.align		4
        /*000c*/ 	.word	index@(__assertfail)
	.align		4
        /*0010*/ 	.word	0x00000000
	.align		4
        /*0014*/ 	.word	0xfffffffe
	.align		4
        /*0018*/ 	.word	0x00000000
	.align		4
        /*001c*/ 	.word	0xfffffffd
	.align		4
        /*0020*/ 	.word	0x00000000
	.align		4
        /*0024*/ 	.word	0xfffffffc


//--------------------- .nv.constant4             --------------------------
	.section	.nv.constant4,"a",@progbits
	.align	8
	.align		8
.nv.constant4:
        /*0000*/ 	.dword	__assertfail
	.align		8
        /*0008*/ 	.dword	__unnamed_1
	.align		8
        /*0010*/ 	.dword	__unnamed_2
	.align		8
        /*0018*/ 	.dword	_ZN39_INTERNAL_bb2e9e13_4_k_cu_1f819b8e_27414cuda3std3__45__cpo5beginE
	.align		8
        /*0020*/ 	.dword	_ZN39_INTERNAL_bb2e9e13_4_k_cu_1f819b8e_27414cuda3std3__45__cpo3endE
	.align		8
        /*0028*/ 	.dword	_ZN39_INTERNAL_bb2e9e13_4_k_cu_1f819b8e_27414cuda3std3__45__cpo6cbeginE
	.align		8
        /*0030*/ 	.dword	_ZN39_INTERNAL_bb2e9e13_4_k_cu_1f819b8e_27414cuda3std3__45__cpo4cendE
	.align		8
        /*0038*/ 	.dword	_ZN39_INTERNAL_bb2e9e13_4_k_cu_1f819b8e_27414cuda3std3__441_GLOBAL__N__bb2e9e13_4_k_cu_1f819b8e_27416ignoreE
	.align		8
        /*0040*/ 	.dword	_ZN39_INTERNAL_bb2e9e13_4_k_cu_1f819b8e_27414cuda3std3__419piecewise_constructE
	.align		8
        /*0048*/ 	.dword	_ZN39_INTERNAL_bb2e9e13_4_k_cu_1f819b8e_27414cuda3std3__48in_placeE
	.align		8
        /*0050*/ 	.dword	_ZN39_INTERNAL_bb2e9e13_4_k_cu_1f819b8e_27414cuda3std6ranges3__45__cpo4swapE
	.align		8
        /*0058*/ 	.dword	_ZN39_INTERNAL_bb2e9e13_4_k_cu_1f819b8e_27414cuda3std6ranges3__45__cpo9iter_moveE
	.align		8
        /*0060*/ 	.dword	_ZN39_INTERNAL_bb2e9e13_4_k_cu_1f819b8e_27414cute7productE
	.align		8
        /*0068*/ 	.dword	_ZN39_INTERNAL_bb2e9e13_4_k_cu_1f819b8e_27414cute1_E
	.align		8
        /*0070*/ 	.dword	$str$27
	.align		8
        /*0078*/ 	.dword	$str$28
	.align		8
        /*0080*/ 	.dword	$str$29
	.align		8
        /*0088*/ 	.dword	$str$30


//--------------------- .text._ZN7cutlass13device_kernelINS_4conv6kernel13ConvUniversalINS1_16ConvProblemShapeILNS1_8OperatorE2ELi2EEENS1_10collective14CollectiveConvINS1_47MainloopSm100TmaUmmaWarpSpecializedImplicitGemmILS5_2ELi26ELi2ELi1ELi2EN4cute5tupleIJNSA_1CILi1EEESD_SD_EEEEENSB_IJNSC_ILi64EEENSB_IJSG_EEENSB_IJNSC_ILi32EEEEEEEEENS_6half_tESL_NSA_8TiledMMAINSA_8MMA_AtomIJNSA_20SM100_MMA_F16BF16_SSISL_SL_fLi64ELi64ELNSA_4UMMA5MajorE1ELSQ_1ELNSP_7ScaleInE0ELSR_0EEEEEENSA_6LayoutISE_NSB_IJNSC_ILi0EEESV_SV_EEEEENSB_IJNSA_10UnderscoreESY_SY_EEEEENS7_6detail27Sm100ImplicitGemmTileTraitsINSA_13SM90_TMA_LOADENSA_14ComposedLayoutINSA_7SwizzleILi3ELi4ELi3EEENSA_18smem_ptr_flag_bitsILi16EEENSU_INSB_IJSG_NSC_ILi8EEEEEENSB_IJSD_SG_EEEEEEEvEENS12_INSA_20SM90_TMA_LOAD_IM2COLES1D_vEEEENS_8epilogue10collective18CollectiveEpilogueINS1I_23Sm100TmaWarpSpecializedILi3ELi2ELi16ELb1ELb0EEEJSK_NSB_IJNSU_ISG_SD_EENSU_ISI_SD_EEEEESL_NSB_IJlNSB_IJSD_llEEESV_EEESL_S1R_NS1I_6fusion15FusionCallbacksIS1M_NS1S_17LinearCombinationISL_fSL_fLNS_15FloatRoundStyleE2EEESK_S1P_JEEENSA_5SM1004TMEM4LOAD26SM100_TMEM_LOAD_16dp256b4xES13_NS14_INS15_ILi2ELi4ELi3EEES18_NSU_INSB_IJS19_SI_EEENSB_IJSI_SD_EEEEEEENSA_17SM75_U32x4_LDSM_NENSA_14SM90_TMA_STOREES26_NSA_17SM90_U32x4_STSM_NENSA_39AutoVectorizingCopyWithAssumedAlignmentILi128EEEEEEvvEEEEvNT_6ParamsE --------------------------
	.section	.text._ZN7cutlass13device_kernelINS_4conv6kernel13ConvUniversalINS1_16ConvProblemShapeILNS1_8OperatorE2ELi2EEENS1_10collective14CollectiveConvINS1_47MainloopSm100TmaUmmaWarpSpecializedImplicitGemmILS5_2ELi26ELi2ELi1ELi2EN4cute5tupleIJNSA_1CILi1EEESD_SD_EEEEENSB_IJNSC_ILi64EEENSB_IJSG_EEENSB_IJNSC_ILi32EEEEEEEEENS_6half_tESL_NSA_8TiledMMAINSA_8MMA_AtomIJNSA_20SM100_MMA_F16BF16_SSISL_SL_fLi64ELi64ELNSA_4UMMA5MajorE1ELSQ_1ELNSP_7ScaleInE0ELSR_0EEEEEENSA_6LayoutISE_NSB_IJNSC_ILi0EEESV_SV_EEEEENSB_IJNSA_10UnderscoreESY_SY_EEEEENS7_6detail27Sm100ImplicitGemmTileTraitsINSA_13SM90_TMA_LOADENSA_14ComposedLayoutINSA_7SwizzleILi3ELi4ELi3EEENSA_18smem_ptr_flag_bitsILi16EEENSU_INSB_IJSG_NSC_ILi8EEEEEENSB_IJSD_SG_EEEEEEEvEENS12_INSA_20SM90_TMA_LOAD_IM2COLES1D_vEEEENS_8epilogue10collective18CollectiveEpilogueINS1I_23Sm100TmaWarpSpecializedILi3ELi2ELi16ELb1ELb0EEEJSK_NSB_IJNSU_ISG_SD_EENSU_ISI_SD_EEEEESL_NSB_IJlNSB_IJSD_llEEESV_EEESL_S1R_NS1I_6fusion15FusionCallbacksIS1M_NS1S_17LinearCombinationISL_fSL_fLNS_15FloatRoundStyleE2EEESK_S1P_JEEENSA_5SM1004TMEM4LOAD26SM100_TMEM_LOAD_16dp256b4xES13_NS14_INS15_ILi2ELi4ELi3EEES18_NSU_INSB_IJS19_SI_EEENSB_IJSI_SD_EEEEEEENSA_17SM75_U32x4_LDSM_NENSA_14SM90_TMA_STOREES26_NSA_17SM90_U32x4_STSM_NENSA_39AutoVectorizingCopyWithAssumedAlignmentILi128EEEEEEvvEEEEvNT_6ParamsE,"ax",@progbits
	.align	128
.text._ZN7cutlass13device_kernelINS_4conv6kernel13ConvUniversalINS1_16ConvProblemShapeILNS1_8OperatorE2ELi2EEENS1_10collective14CollectiveConvINS1_47MainloopSm100TmaUmmaWarpSpecializedImplicitGemmILS5_2ELi26ELi2ELi1ELi2EN4cute5tupleIJNSA_1CILi1EEESD_SD_EEEEENSB_IJNSC_ILi64EEENSB_IJSG_EEENSB_IJNSC_ILi32EEEEEEEEENS_6half_tESL_NSA_8TiledMMAINSA_8MMA_AtomIJNSA_20SM100_MMA_F16BF16_SSISL_SL_fLi64ELi64ELNSA_4UMMA5MajorE1ELSQ_1ELNSP_7ScaleInE0ELSR_0EEEEEENSA_6LayoutISE_NSB_IJNSC_ILi0EEESV_SV_EEEEENSB_IJNSA_10UnderscoreESY_SY_EEEEENS7_6detail27Sm100ImplicitGemmTileTraitsINSA_13SM90_TMA_LOADENSA_14ComposedLayoutINSA_7SwizzleILi3ELi4ELi3EEENSA_18smem_ptr_flag_bitsILi16EEENSU_INSB_IJSG_NSC_ILi8EEEEEENSB_IJSD_SG_EEEEEEEvEENS12_INSA_20SM90_TMA_LOAD_IM2COLES1D_vEEEENS_8epilogue10collective18CollectiveEpilogueINS1I_23Sm100TmaWarpSpecializedILi3ELi2ELi16ELb1ELb0EEEJSK_NSB_IJNSU_ISG_SD_EENSU_ISI_SD_EEEEESL_NSB_IJlNSB_IJSD_llEEESV_EEESL_S1R_NS1I_6fusion15FusionCallbacksIS1M_NS1S_17LinearCombinationISL_fSL_fLNS_15FloatRoundStyleE2EEESK_S1P_JEEENSA_5SM1004TMEM4LOAD26SM100_TMEM_LOAD_16dp256b4xES13_NS14_INS15_ILi2ELi4ELi3EEES18_NSU_INSB_IJS19_SI_EEENSB_IJSI_SD_EEEEEEENSA_17SM75_U32x4_LDSM_NENSA_14SM90_TMA_STOREES26_NSA_17SM90_U32x4_STSM_NENSA_39AutoVectorizingCopyWithAssumedAlignmentILi128EEEEEEvvEEEEvNT_6ParamsE:
        .type           _ZN7cutlass13device_kernelINS_4conv6kernel13ConvUniversalINS1_16ConvProblemShapeILNS1_8OperatorE2ELi2EEENS1_10collective14CollectiveConvINS1_47MainloopSm100TmaUmmaWarpSpecializedImplicitGemmILS5_2ELi26ELi2ELi1ELi2EN4cute5tupleIJNSA_1CILi1EEESD_SD_EEEEENSB_IJNSC_ILi64EEENSB_IJSG_EEENSB_IJNSC_ILi32EEEEEEEEENS_6half_tESL_NSA_8TiledMMAINSA_8MMA_AtomIJNSA_20SM100_MMA_F16BF16_SSISL_SL_fLi64ELi64ELNSA_4UMMA5MajorE1ELSQ_1ELNSP_7ScaleInE0ELSR_0EEEEEENSA_6LayoutISE_NSB_IJNSC_ILi0EEESV_SV_EEEEENSB_IJNSA_10UnderscoreESY_SY_EEEEENS7_6detail27Sm100ImplicitGemmTileTraitsINSA_13SM90_TMA_LOADENSA_14ComposedLayoutINSA_7SwizzleILi3ELi4ELi3EEENSA_18smem_ptr_flag_bitsILi16EEENSU_INSB_IJSG_NSC_ILi8EEEEEENSB_IJSD_SG_EEEEEEEvEENS12_INSA_20SM90_TMA_LOAD_IM2COLES1D_vEEEENS_8epilogue10collective18CollectiveEpilogueINS1I_23Sm100TmaWarpSpecializedILi3ELi2ELi16ELb1ELb0EEEJSK_NSB_IJNSU_ISG_SD_EENSU_ISI_SD_EEEEESL_NSB_IJlNSB_IJSD_llEEESV_EEESL_S1R_NS1I_6fusion15FusionCallbacksIS1M_NS1S_17LinearCombinationISL_fSL_fLNS_15FloatRoundStyleE2EEESK_S1P_JEEENSA_5SM1004TMEM4LOAD26SM100_TMEM_LOAD_16dp256b4xES13_NS14_INS15_ILi2ELi4ELi3EEES18_NSU_INSB_IJS19_SI_EEENSB_IJSI_SD_EEEEEEENSA_17SM75_U32x4_LDSM_NENSA_14SM90_TMA_STOREES26_NSA_17SM90_U32x4_STSM_NENSA_39AutoVectorizingCopyWithAssumedAlignmentILi128EEEEEEvvEEEEvNT_6ParamsE,@function
        .size           _ZN7cutlass13device_kernelINS_4conv6kernel13ConvUniversalINS1_16ConvProblemShapeILNS1_8OperatorE2ELi2EEENS1_10collective14CollectiveConvINS1_47MainloopSm100TmaUmmaWarpSpecializedImplicitGemmILS5_2ELi26ELi2ELi1ELi2EN4cute5tupleIJNSA_1CILi1EEESD_SD_EEEEENSB_IJNSC_ILi64EEENSB_IJSG_EEENSB_IJNSC_ILi32EEEEEEEEENS_6half_tESL_NSA_8TiledMMAINSA_8MMA_AtomIJNSA_20SM100_MMA_F16BF16_SSISL_SL_fLi64ELi64ELNSA_4UMMA5MajorE1ELSQ_1ELNSP_7ScaleInE0ELSR_0EEEEEENSA_6LayoutISE_NSB_IJNSC_ILi0EEESV_SV_EEEEENSB_IJNSA_10UnderscoreESY_SY_EEEEENS7_6detail27Sm100ImplicitGemmTileTraitsINSA_13SM90_TMA_LOADENSA_14ComposedLayoutINSA_7SwizzleILi3ELi4ELi3EEENSA_18smem_ptr_flag_bitsILi16EEENSU_INSB_IJSG_NSC_ILi8EEEEEENSB_IJSD_SG_EEEEEEEvEENS12_INSA_20SM90_TMA_LOAD_IM2COLES1D_vEEEENS_8epilogue10collective18CollectiveEpilogueINS1I_23Sm100TmaWarpSpecializedILi3ELi2ELi16ELb1ELb0EEEJSK_NSB_IJNSU_ISG_SD_EENSU_ISI_SD_EEEEESL_NSB_IJlNSB_IJSD_llEEESV_EEESL_S1R_NS1I_6fusion15FusionCallbacksIS1M_NS1S_17LinearCombinationISL_fSL_fLNS_15FloatRoundStyleE2EEESK_S1P_JEEENSA_5SM1004TMEM4LOAD26SM100_TMEM_LOAD_16dp256b4xES13_NS14_INS15_ILi2ELi4ELi3EEES18_NSU_INSB_IJS19_SI_EEENSB_IJSI_SD_EEEEEEENSA_17SM75_U32x4_LDSM_NENSA_14SM90_TMA_STOREES26_NSA_17SM90_U32x4_STSM_NENSA_39AutoVectorizingCopyWithAssumedAlignmentILi128EEEEEEvvEEEEvNT_6ParamsE,(.L_x_210 - _ZN7cutlass13device_kernelINS_4conv6kernel13ConvUniversalINS1_16ConvProblemShapeILNS1_8OperatorE2ELi2EEENS1_10collective14CollectiveConvINS1_47MainloopSm100TmaUmmaWarpSpecializedImplicitGemmILS5_2ELi26ELi2ELi1ELi2EN4cute5tupleIJNSA_1CILi1EEESD_SD_EEEEENSB_IJNSC_ILi64EEENSB_IJSG_EEENSB_IJNSC_ILi32EEEEEEEEENS_6half_tESL_NSA_8TiledMMAINSA_8MMA_AtomIJNSA_20SM100_MMA_F16BF16_SSISL_SL_fLi64ELi64ELNSA_4UMMA5MajorE1ELSQ_1ELNSP_7ScaleInE0ELSR_0EEEEEENSA_6LayoutISE_NSB_IJNSC_ILi0EEESV_SV_EEEEENSB_IJNSA_10UnderscoreESY_SY_EEEEENS7_6detail27Sm100ImplicitGemmTileTraitsINSA_13SM90_TMA_LOADENSA_14ComposedLayoutINSA_7SwizzleILi3ELi4ELi3EEENSA_18smem_ptr_flag_bitsILi16EEENSU_INSB_IJSG_NSC_ILi8EEEEEENSB_IJSD_SG_EEEEEEEvEENS12_INSA_20SM90_TMA_LOAD_IM2COLES1D_vEEEENS_8epilogue10collective18CollectiveEpilogueINS1I_23Sm100TmaWarpSpecializedILi3ELi2ELi16ELb1ELb0EEEJSK_NSB_IJNSU_ISG_SD_EENSU_ISI_SD_EEEEESL_NSB_IJlNSB_IJSD_llEEESV_EEESL_S1R_NS1I_6fusion15FusionCallbacksIS1M_NS1S_17LinearCombinationISL_fSL_fLNS_15FloatRoundStyleE2EEESK_S1P_JEEENSA_5SM1004TMEM4LOAD26SM100_TMEM_LOAD_16dp256b4xES13_NS14_INS15_ILi2ELi4ELi3EEES18_NSU_INSB_IJS19_SI_EEENSB_IJSI_SD_EEEEEEENSA_17SM75_U32x4_LDSM_NENSA_14SM90_TMA_STOREES26_NSA_17SM90_U32x4_STSM_NENSA_39AutoVectorizingCopyWithAssumedAlignmentILi128EEEEEEvvEEEEvNT_6ParamsE)
        .other          _ZN7cutlass13device_kernelINS_4conv6kernel13ConvUniversalINS1_16ConvProblemShapeILNS1_8OperatorE2ELi2EEENS1_10collective14CollectiveConvINS1_47MainloopSm100TmaUmmaWarpSpecializedImplicitGemmILS5_2ELi26ELi2ELi1ELi2EN4cute5tupleIJNSA_1CILi1EEESD_SD_EEEEENSB_IJNSC_ILi64EEENSB_IJSG_EEENSB_IJNSC_ILi32EEEEEEEEENS_6half_tESL_NSA_8TiledMMAINSA_8MMA_AtomIJNSA_20SM100_MMA_F16BF16_SSISL_SL_fLi64ELi64ELNSA_4UMMA5MajorE1ELSQ_1ELNSP_7ScaleInE0ELSR_0EEEEEENSA_6LayoutISE_NSB_IJNSC_ILi0EEESV_SV_EEEEENSB_IJNSA_10UnderscoreESY_SY_EEEEENS7_6detail27Sm100ImplicitGemmTileTraitsINSA_13SM90_TMA_LOADENSA_14ComposedLayoutINSA_7SwizzleILi3ELi4ELi3EEENSA_18smem_ptr_flag_bitsILi16EEENSU_INSB_IJSG_NSC_ILi8EEEEEENSB_IJSD_SG_EEEEEEEvEENS12_INSA_20SM90_TMA_LOAD_IM2COLES1D_vEEEENS_8epilogue10collective18CollectiveEpilogueINS1I_23Sm100TmaWarpSpecializedILi3ELi2ELi16ELb1ELb0EEEJSK_NSB_IJNSU_ISG_SD_EENSU_ISI_SD_EEEEESL_NSB_IJlNSB_IJSD_llEEESV_EEESL_S1R_NS1I_6fusion15FusionCallbacksIS1M_NS1S_17LinearCombinationISL_fSL_fLNS_15FloatRoundStyleE2EEESK_S1P_JEEENSA_5SM1004TMEM4LOAD26SM100_TMEM_LOAD_16dp256b4xES13_NS14_INS15_ILi2ELi4ELi3EEES18_NSU_INSB_IJS19_SI_EEENSB_IJSI_SD_EEEEEEENSA_17SM75_U32x4_LDSM_NENSA_14SM90_TMA_STOREES26_NSA_17SM90_U32x4_STSM_NENSA_39AutoVectorizingCopyWithAssumedAlignmentILi128EEEEEEvvEEEEvNT_6ParamsE,@"STO_CUDA_ENTRY STV_DEFAULT"
_ZN7cutlass13device_kernelINS_4conv6kernel13ConvUniversalINS1_16ConvProblemShapeILNS1_8OperatorE2ELi2EEENS1_10collective14CollectiveConvINS1_47MainloopSm100TmaUmmaWarpSpecializedImplicitGemmILS5_2ELi26ELi2ELi1ELi2EN4cute5tupleIJNSA_1CILi1EEESD_SD_EEEEENSB_IJNSC_ILi64EEENSB_IJSG_EEENSB_IJNSC_ILi32EEEEEEEEENS_6half_tESL_NSA_8TiledMMAINSA_8MMA_AtomIJNSA_20SM100_MMA_F16BF16_SSISL_SL_fLi64ELi64ELNSA_4UMMA5MajorE1ELSQ_1ELNSP_7ScaleInE0ELSR_0EEEEEENSA_6LayoutISE_NSB_IJNSC_ILi0EEESV_SV_EEEEENSB_IJNSA_10UnderscoreESY_SY_EEEEENS7_6detail27Sm100ImplicitGemmTileTraitsINSA_13SM90_TMA_LOADENSA_14ComposedLayoutINSA_7SwizzleILi3ELi4ELi3EEENSA_18smem_ptr_flag_bitsILi16EEENSU_INSB_IJSG_NSC_ILi8EEEEEENSB_IJSD_SG_EEEEEEEvEENS12_INSA_20SM90_TMA_LOAD_IM2COLES1D_vEEEENS_8epilogue10collective18CollectiveEpilogueINS1I_23Sm100TmaWarpSpecializedILi3ELi2ELi16ELb1ELb0EEEJSK_NSB_IJNSU_ISG_SD_EENSU_ISI_SD_EEEEESL_NSB_IJlNSB_IJSD_llEEESV_EEESL_S1R_NS1I_6fusion15FusionCallbacksIS1M_NS1S_17LinearCombinationISL_fSL_fLNS_15FloatRoundStyleE2EEESK_S1P_JEEENSA_5SM1004TMEM4LOAD26SM100_TMEM_LOAD_16dp256b4xES13_NS14_INS15_ILi2ELi4ELi3EEES18_NSU_INSB_IJS19_SI_EEENSB_IJSI_SD_EEEEEEENSA_17SM75_U32x4_LDSM_NENSA_14SM90_TMA_STOREES26_NSA_17SM90_U32x4_STSM_NENSA_39AutoVectorizingCopyWithAssumedAlignmentILi128EEEEEEvvEEEEvNT_6ParamsE:
[----:B------:R-:W1:Y:S01]  /*0000*/  LDC R1, c[0x0][0x37c] ;  /* 0x0000df00ff017b82 */ /* 0x000e620000000800 */
[----:B------:R-:W2:Y:S07]  /*0010*/  S2R R54, SR_TID.X ;  /* 0x0000000000367919 */ /* 0x000eae0000002100 */
[----:B------:R-:W3:Y:S01]  /*0020*/  LDC.64 R2, c[0x0][0x890] ;  /* 0x00022400ff027b82 */ /* 0x000ee20000000a00 */
[----:B------:R-:W-:Y:S01]  /*0030*/  ELECT P2, URZ, PT ;  /* 0x0000000000ff782f */ /* 0x000fe20003840000 */
[----:B-1----:R-:W-:Y:S01]  /*0040*/  VIADD R1, R1, 0xfffffff8 ;  /* 0xfffffff801017836 */ /* 0x002fe20000000000 */
[----:B------:R-:W-:-:S02]  /*0050*/  PRMT R55, RZ, 0x7610, R55 ;  /* 0x00007610ff377816 */ /* 0x000fc40000000037 */
[----:B---3--:R-:W-:-:S04]  /*0060*/  ISETP.NE.U32.AND P0, PT, R2, RZ, PT ;  /* 0x000000ff0200720c */ /* 0x008fc80003f05070 */
[----:B------:R-:W-:Y:S02]  /*0070*/  ISETP.NE.AND.EX P0, PT, R3, RZ, PT, P0 ;  /* 0x000000ff0300720c */ /* 0x000fe40003f05300 */
[----:B--2---:R-:W-:-:S05]  /*0080*/  SHF.R.U32.HI R56, RZ, 0x5, R54 ;  /* 0x00000005ff387819 */ /* 0x004fca0000011636 */
[----:B------:R-:W1:Y:S02]  /*0090*/  SHFL.IDX PT, R0, R56, RZ, 0x1f ;  /* 0x00001fff38007589 */ /* 0x000e6400000e0000 */
[----:B-1----:R-:W-:-:S04]  /*00a0*/  R2UR UR15, R0 ;  /* 0x00000000000f72ca */ /* 0x002fc800000e0000 */
[----:B------:R-:W-:Y:S05]  /*00b0*/  @P0 BRA `(.L_x_0) ;  /* 0x0000000000300947 */ /* 0x000fea0003800000 */
[----:B------:R-:W1:Y:S02]  /*00c0*/  LDCU.64 UR4, c[0x0][0x888] ;  /* 0x00011100ff0477ac */ /* 0x000e640008000a00 */
[----:B-1----:R-:W-:-:S04]  /*00d0*/  UISETP.NE.U32.AND UP0, UPT, UR4, URZ, UPT ;  /* 0x000000ff0400728c */ /* 0x002fc8000bf05070 */
[----:B------:R-:W-:-:S09]  /*00e0*/  UISETP.NE.AND.EX UP0, UPT, UR5, URZ, UPT, UP0 ;  /* 0x000000ff0500728c */ /* 0x000fd2000bf05300 */
[----:B------:R-:W-:Y:S05]  /*00f0*/  BRA.U !UP0, `(.L_x_1) ;  /* 0x0000000108147547 */ /* 0x000fea000b800000 */
[----:B------:R-:W1:Y:S01]  /*0100*/  LDC.64 R26, c[0x0][0x888] ;  /* 0x00022200ff1a7b82 */ /* 0x000e620000000a00 */
[----:B------:R-:W1:Y:S02]  /*0110*/  LDCU.64 UR4, c[0x0][0x358] ;  /* 0x00006b00ff0477ac */ /* 0x000e640008000a00 */
[----:B-1----:R1:W5:Y:S01]  /*0120*/  LDG.E R26, desc[UR4][R26.64] ;  /* 0x000000041a1a7981 */ /* 0x002362000c1e1900 */
[----:B------:R-:W-:Y:S01]  /*0130*/  HFMA2 R55, -RZ, RZ, 0, 5.9604644775390625e-08 ;  /* 0x00000001ff377431 */ /* 0x000fe200000001ff */
[----:B------:R-:W-:Y:S05]  /*0140*/  BRA `(.L_x_0) ;  /* 0x00000000000c7947 */ /* 0x000fea0003800000 */
.L_x_1:
[----:B------:R-:W1:Y:S01]  /*0150*/  LDCU UR4, c[0x0][0x880] ;  /* 0x00011000ff0477ac */ /* 0x000e620008000800 */
[----:B------:R-:W-:Y:S01]  /*0160*/  HFMA2 R55, -RZ, RZ, 0, 5.9604644775390625e-08 ;  /* 0x00000001ff377431 */ /* 0x000fe200000001ff */
[----:B-1----:R-:W-:-:S07]  /*0170*/  MOV R26, UR4 ;  /* 0x00000004001a7c02 */ /* 0x002fce0008000f00 */
.L_x_0:
[----:B------:R-:W2:Y:S02]  /*0180*/  LDCU.64 UR4, c[0x0][0x8b0] ;  /* 0x00011600ff0477ac */ /* 0x000ea40008000a00 */
[----:B--2---:R-:W-:-:S04]  /*0190*/  UISETP.NE.U32.AND UP0, UPT, UR4, URZ, UPT ;  /* 0x000000ff0400728c */ /* 0x004fc8000bf05070 */
[----:B------:R-:W-:-:S09]  /*01a0*/  UISETP.NE.AND.EX UP0, UPT, UR5, URZ, UPT, UP0 ;  /* 0x000000ff0500728c */ /* 0x000fd2000bf05300 */
[----:B------:R-:W-:Y:S05]  /*01b0*/  BRA.U UP0, `(.L_x_2) ;  /* 0x0000000100287547 */ /* 0x000fea000b800000 */
[----:B------:R-:W2:Y:S02]  /*01c0*/  LDCU.64 UR4, c[0x0][0x8a8] ;  /* 0x00011500ff0477ac */ /* 0x000ea40008000a00 */
[----:B--2---:R-:W-:-:S04]  /*01d0*/  UISETP.NE.U32.AND UP0, UPT, UR4, URZ, UPT ;  /* 0x000000ff0400728c */ /* 0x004fc8000bf05070 */
[----:B------:R-:W-:-:S09]  /*01e0*/  UISETP.NE.AND.EX UP0, UPT, UR5, URZ, UPT, UP0 ;  /* 0x000000ff0500728c */ /* 0x000fd2000bf05300 */
[----:B------:R-:W-:Y:S05]  /*01f0*/  BRA.U !UP0, `(.L_x_3) ;  /* 0x0000000108107547 */ /* 0x000fea000b800000 */
[----:B------:R-:W2:Y:S01]  /*0200*/  LDC.64 R24, c[0x0][0x8a8] ;  /* 0x00022a00ff187b82 */ /* 0x000ea20000000a00 */
[----:B------:R-:W2:Y:S02]  /*0210*/  LDCU.64 UR4, c[0x0][0x358] ;  /* 0x00006b00ff0477ac */ /* 0x000ea40008000a00 */
[----:B--2---:R2:W5:Y:S01]  /*0220*/  LDG.E R24, desc[UR4][R24.64] ;  /* 0x0000000418187981 */ /* 0x004562000c1e1900 */
[----:B------:R-:W-:Y:S05]  /*0230*/  BRA `(.L_x_2) ;  /* 0x0000000000087947 */ /* 0x000fea0003800000 */
.L_x_3:
[----:B------:R-:W2:Y:S02]  /*0240*/  LDCU UR4, c[0x0][0x8a0] ;  /* 0x00011400ff0477ac */ /* 0x000ea40008000800 */
[----:B--2---:R-:W-:Y:S02]  /*0250*/  MOV R24, UR4 ;  /* 0x0000000400187c02 */ /* 0x004fe40008000f00 */
.L_x_2:
[----:B------:R-:W3:Y:S01]  /*0260*/  LDC.64 R4, c[0x0][0x888] ;  /* 0x00022200ff047b82 */ /* 0x000ee20000000a00 */
[----:B------:R-:W-:Y:S01]  /*0270*/  IMAD.U32 R0, RZ, RZ, UR15 ;  /* 0x0000000fff007e24 */ /* 0x000fe2000f8e00ff */
[----:B------:R-:W-:Y:S01]  /*0280*/  ISETP.EQ.U32.AND P4, PT, R2, RZ, PT ;  /* 0x000000ff0200720c */ /* 0x000fe20003f82070 */
[----:B------:R-:W-:Y:S03]  /*0290*/  BSSY.RECONVERGENT B0, `(.L_x_4) ;  /* 0x0000012000007945 */ /* 0x000fe60003800200 */
[----:B------:R-:W-:Y:S02]  /*02a0*/  ISETP.NE.OR P1, PT, R0, 0x1, !P2 ;  /* 0x000000010000780c */ /* 0x000fe40005725670 */
[----:B---3--:R-:W-:-:S04]  /*02b0*/  ISETP.NE.U32.AND P0, PT, R4, RZ, PT ;  /* 0x000000ff0400720c */ /* 0x008fc80003f05070 */
[----:B------:R-:W-:-:S13]  /*02c0*/  ISETP.NE.AND.EX P0, PT, R5, RZ, PT, P0 ;  /* 0x000000ff0500720c */ /* 0x000fda0003f05300 */
[----:B------:R-:W-:Y:S01]  /*02d0*/  VOTEU.ANY UP3, P0 ;  /* 0x0000000000ff7886 */ /* 0x000fe20000060100 */
[----:B------:R-:W-:Y:S02]  /*02e0*/  PLOP3.LUT P3, PT, PT, PT, UP3, 0x80, 0x8 ;  /* 0x000000000008781c */ /* 0x000fe40003f6f038 */
[----:B------:R-:W-:Y:S02]  /*02f0*/  ISETP.NE.OR P0, PT, R0, 0x3, !P2 ;  /* 0x000000030000780c */ /* 0x000fe40005705670 */
[----:B------:R-:W-:-:S04]  /*0300*/  ISETP.EQ.OR.EX P5, PT, R3, RZ, !P3, P4 ;  /* 0x000000ff0300720c */ /* 0x000fc80005fa2740 */
[----:B------:R-:W-:Y:S01]  /*0310*/  P2R R61, PR, RZ, 0x20 ;  /* 0x00000020ff3d7803 */ /* 0x000fe20000000000 */
[----:B------:R-:W-:Y:S05]  /*0320*/  @P1 BRA `(.L_x_5) ;  /* 0x0000000000201947 */ /* 0x000fea0003800000 */
[----:B------:R-:W3:Y:S02]  /*0330*/  LDCU.64 UR4, c[0x0][0x348] ;  /* 0x00006900ff0477ac */ /* 0x000ee40008000a00 */
[----:B---3--:R-:W-:Y:S02]  /*0340*/  UIADD3 UR6, UP1, UPT, UR4, 0x80, URZ ;  /* 0x0000008004067890 */ /* 0x008fe4000ff3e0ff */
[----:B------:R-:W-:Y:S02]  /*0350*/  UIADD3 UR4, UP0, UPT, UR4, 0x180, URZ ;  /* 0x0000018004047890 */ /* 0x000fe4000ff1e0ff */
[----:B------:R-:W-:Y:S02]  /*0360*/  UIADD3.X UR7, UPT, UPT, URZ, UR5, URZ, UP1, !UPT ;  /* 0x00000005ff077290 */ /* 0x000fe40008ffe4ff */
[----:B------:R-:W-:-:S07]  /*0370*/  UIADD3.X UR5, UPT, UPT, URZ, UR5, URZ, UP0, !UPT ;  /* 0x00000005ff057290 */ /* 0x000fce00087fe4ff */
[----:B------:R3:W-:Y:S02]  /*0380*/  UTMACCTL.PF [UR6] ;  /* 0x00000000060079b9 */ /* 0x0007e40008040000 */
[----:B------:R3:W-:Y:S02]  /*0390*/  UTMACCTL.PF [UR4] ;  /* 0x00000000040079b9 */ /* 0x0007e40008040000 */
[----:B---3--:R-:W-:Y:S01]  /*03a0*/  NOP ;  /* 0x0000000000007918 */ /* 0x008fe20000000000 */
.L_x_5:
[----:B------:R-:W-:Y:S05]  /*03b0*/  BSYNC.RECONVERGENT B0 ;  /* 0x0000000000007941 */ /* 0x000fea0003800200 */
.L_x_4:
[----:B------:R-:W-:Y:S04]  /*03c0*/  BSSY.RECONVERGENT B0, `(.L_x_6) ;  /* 0x000000a000007945 */ /* 0x000fe80003800200 */
        /* <DEDUP_REMOVED lines=9> */
.L_x_7:
[----:B------:R-:W-:Y:S05]  /*0460*/  BSYNC.RECONVERGENT B0 ;  /* 0x0000000000007941 */ /* 0x000fea0003800200 */
.L_x_6:
[----:B------:R-:W-:Y:S01]  /*0470*/  UPLOP3.LUT UP2, UPT, UPT, UPT, UPT, 0x80, 0x8 ;  /* 0x000000000008789c */ /* 0x000fe20003f4f070 */
[----:B------:R-:W-:Y:S10]  /*0480*/  @!P5 BRA `(.L_x_8) ;  /* 0x000000000024d947 */ /* 0x000ff40003800000 */
[----:B------:R-:W-:Y:S01]  /*0490*/  ISETP.NE.U32.AND P1, PT, R2, RZ, PT ;  /* 0x000000ff0200720c */ /* 0x000fe20003f25070 */
[----:B------:R-:W-:Y:S01]  /*04a0*/  USEL UR4, URZ, 0xffffffff, UP3 ;  /* 0xffffffffff047887 */ /* 0x000fe20009800000 */
[----:B-----5:R-:W-:Y:S02]  /*04b0*/  FSETP.NEU.AND P0, PT, R26, RZ, PT ;  /* 0x000000ff1a00720b */ /* 0x020fe40003f0d000 */
[----:B------:R-:W-:-:S11]  /*04c0*/  ISETP.NE.AND.EX P1, PT, R3, RZ, PT, P1 ;  /* 0x000000ff0300720c */ /* 0x000fd60003f25310 */
[----:B------:R-:W-:Y:S02]  /*04d0*/  VOTEU.ANY UP0, P0 ;  /* 0x0000000000ff7886 */ /* 0x000fe40000000100 */
[----:B------:R-:W-:-:S05]  /*04e0*/  VOTEU.ANY UP1, P1 ;  /* 0x0000000000ff7886 */ /* 0x000fca0000820100 */
[----:B------:R-:W-:-:S04]  /*04f0*/  @!UP1 USEL UR4, URZ, 0xffffffff, UP0 ;  /* 0xffffffffff049887 */ /* 0x000fc80008000000 */
[----:B------:R-:W-:-:S04]  /*0500*/  ULOP3.LUT UR4, UR4, 0x1, URZ, 0xc0, !UPT ;  /* 0x0000000104047892 */ /* 0x000fc8000f8ec0ff */
[----:B------:R-:W-:-:S11]  /*0510*/  UISETP.NE.U32.AND UP2, UPT, UR4, 0x1, UPT ;  /* 0x000000010400788c */ /* 0x000fd6000bf45070 */
.L_x_8:
[----:B------:R-:W3:Y:S01]  /*0520*/  SHFL.IDX PT, R2, R56, RZ, 0x1f ;  /* 0x00001fff38027589 */ /* 0x000ee200000e0000 */
[----:B------:R-:W-:-:S04]  /*0530*/  UISETP.NE.AND UP0, UPT, UR15, 0x2, UPT ;  /* 0x000000020f00788c */ /* 0x000fc8000bf05270 */
[----:B------:R-:W-:Y:S01]  /*0540*/  USEL UR43, URZ, 0x1, UP0 ;  /* 0x00000001ff2b7887 */ /* 0x000fe20008000000 */
[----:B---3--:R-:W-:-:S13]  /*0550*/  ISETP.NE.AND P0, PT, R2, RZ, PT ;  /* 0x000000ff0200720c */ /* 0x008fda0003f05270 */
[----:B------:R-:W-:Y:S05]  /*0560*/  @P0 BRA `(.L_x_9) ;  /* 0x0000000400040947 */ /* 0x000fea0003800000 */
[----:B------:R-:W-:Y:S01]  /*0570*/  ELECT P0, URZ, PT ;  /* 0x0000000000ff782f */ /* 0x000fe20003800000 */
[----:B------:R-:W-:-:S12]  /*0580*/  BSSY.RECONVERGENT B0, `(.L_x_9) ;  /* 0x000003f000007945 */ /* 0x000fd80003800200 */
[----:B------:R-:W-:Y:S05]  /*0590*/  @!P0 BRA `(.L_x_10) ;  /* 0x0000000000f48947 */ /* 0x000fea0003800000 */
[----:B------:R-:W3:Y:S01]  /*05a0*/  S2UR UR4, SR_CgaCtaId ;  /* 0x00000000000479c3 */ /* 0x000ee20000008800 */
[----:B------:R-:W-:Y:S01]  /*05b0*/  UMOV UR5, 0x400 ;  /* 0x0000040000057882 */ /* 0x000fe20000000000 */
[----:B------:R-:W-:Y:S02]  /*05c0*/  UMOV UR6, 0x1 ;  /* 0x0000000100067882 */ /* 0x000fe40000000000 */
[----:B------:R-:W-:-:S04]  /*05d0*/  UIADD3 UR6, UPT, UPT, -UR6, 0x100000, URZ ;  /* 0x0010000006067890 */ /* 0x000fc8000fffe1ff */
[----:B------:R-:W-:Y:S02]  /*05e0*/  USHF.L.U32 UR7, UR6, 0xb, URZ ;  /* 0x0000000b06077899 */ /* 0x000fe400080006ff */
[----:B------:R-:W-:Y:S02]  /*05f0*/  USHF.L.U32 UR6, UR6, 0x1, URZ ;  /* 0x0000000106067899 */ /* 0x000fe400080006ff */
[----:B---3--:R-:W-:Y:S01]  /*0600*/  ULEA UR4, UR4, UR5, 0x18 ;  /* 0x0000000504047291 */ /* 0x008fe2000f8ec0ff */
[----:B------:R-:W3:Y:S11]  /*0610*/  FENCE.VIEW.ASYNC.S ;  /* 0x00000000000073c6 */ /* 0x000ef60000000000 */
[----:B---3--:R3:W4:Y:S01]  /*0620*/  SYNCS.EXCH.64 URZ, [UR4], UR6 ;  /* 0x0000000604ff75b2 */ /* 0x0087220008000100 */
[----:B------:R3:W1:Y:S01]  /*0630*/  SYNCS.EXCH.64 URZ, [UR4+0xd0], UR6 ;  /* 0x0000d00604ff75b2 */ /* 0x0006620008000100 */
        /* <DEDUP_REMOVED lines=49> */
[----:B------:R3:W1:Y:S02]  /*0950*/  SYNCS.EXCH.64 URZ, [UR4+0x198], UR6 ;  /* 0x0001980604ff75b2 */ /* 0x0006640008000100 */
[----:B---34-:R-:W-:Y:S01]  /*0960*/  NOP ;  /* 0x0000000000007918 */ /* 0x018fe20000000000 */
.L_x_10:
[----:B------:R-:W-:Y:S05]  /*0970*/  BSYNC.RECONVERGENT B0 ;  /* 0x0000000000007941 */ /* 0x000fea0003800200 */
.L_x_9:
[----:B------:R-:W3:Y:S01]  /*0980*/  SHFL.IDX PT, R2, R56, RZ, 0x1f ;  /* 0x00001fff38027589 */ /* 0x000ee200000e0000 */
[----:B------:R-:W-:Y:S01]  /*0990*/  NOP ;  /* 0x0000000000007918 */ /* 0x000fe20000000000 */
[----:B---3--:R-:W-:-:S13]  /*09a0*/  ISETP.NE.AND P0, PT, R2, 0x1, PT ;  /* 0x000000010200780c */ /* 0x008fda0003f05270 */
[----:B------:R-:W-:Y:S05]  /*09b0*/  @P0 BRA `(.L_x_11) ;  /* 0x0000000000500947 */ /* 0x000fea0003800000 */
[----:B------:R-:W3:Y:S01]  /*09c0*/  S2UR UR4, SR_CgaCtaId ;  /* 0x00000000000479c3 */ /* 0x000ee20000008800 */
[----:B------:R-:W-:Y:S01]  /*09d0*/  UMOV UR5, 0x400 ;  /* 0x0000040000057882 */ /* 0x000fe20000000000 */
[----:B------:R-:W-:Y:S01]  /*09e0*/  UMOV UR8, 0x20 ;  /* 0x0000002000087882 */ /* 0x000fe20000000000 */
[----:B------:R-:W-:Y:S01]  /*09f0*/  UMOV UR6, 0x80 ;  /* 0x0000008000067882 */ /* 0x000fe20000000000 */
[----:B------:R-:W-:-:S04]  /*0a00*/  UIADD3 UR8, UPT, UPT, -UR8, 0x100000, URZ ;  /* 0x0010000008087890 */ /* 0x000fc8000fffe1ff */
[----:B------:R-:W-:Y:S02]  /*0a10*/  USHF.L.U32 UR9, UR8, 0xb, URZ ;  /* 0x0000000b08097899 */ /* 0x000fe400080006ff */
[----:B------:R-:W-:Y:S02]  /*0a20*/  USHF.L.U32 UR8, UR8, 0x1, URZ ;  /* 0x0000000108087899 */ /* 0x000fe400080006ff */
[----:B------:R-:W-:-:S04]  /*0a30*/  UIADD3 UR6, UPT, UPT, -UR6, 0x100000, URZ ;  /* 0x0010000006067890 */ /* 0x000fc8000fffe1ff */
[----:B------:R-:W-:Y:S02]  /*0a40*/  USHF.L.U32 UR7, UR6, 0xb, URZ ;  /* 0x0000000b06077899 */ /* 0x000fe400080006ff */
[----:B------:R-:W-:Y:S01]  /*0a50*/  USHF.L.U32 UR6, UR6, 0x1, URZ ;  /* 0x0000000106067899 */ /* 0x000fe200080006ff */
[----:B------:R-:W-:Y:S01]  /*0a60*/  ELECT P0, URZ, PT ;  /* 0x0000000000ff782f */ /* 0x000fe20003800000 */
[----:B---3--:R-:W-:Y:S01]  /*0a70*/  ULEA UR4, UR4, UR5, 0x18 ;  /* 0x0000000504047291 */ /* 0x008fe2000f8ec0ff */
[----:B------:R-:W3:Y:S11]  /*0a80*/  FENCE.VIEW.ASYNC.S ;  /* 0x00000000000073c6 */ /* 0x000ef60000000000 */
[----:B---3--:R3:W4:Y:S01]  /*0a90*/  SYNCS.EXCH.64 URZ, [UR4+0x1a0], UR8 ;  /* 0x0001a00804ff75b2 */ /* 0x0087220008000100 */
[----:B------:R3:W1:Y:S01]  /*0aa0*/  SYNCS.EXCH.64 URZ, [UR4+0x1b8], UR6 ;  /* 0x0001b80604ff75b2 */ /* 0x0006620008000100 */
[----:B------:R3:W1:Y:S01]  /*0ab0*/  SYNCS.EXCH.64 URZ, [UR4+0x1a8], UR8 ;  /* 0x0001a80804ff75b2 */ /* 0x0006620008000100 */
[----:B------:R3:W1:Y:S01]  /*0ac0*/  SYNCS.EXCH.64 URZ, [UR4+0x1c0], UR6 ;  /* 0x0001c00604ff75b2 */ /* 0x0006620008000100 */
[----:B------:R3:W1:Y:S01]  /*0ad0*/  SYNCS.EXCH.64 URZ, [UR4+0x1b0], UR8 ;  /* 0x0001b00804ff75b2 */ /* 0x0006620008000100 */
[----:B------:R3:W1:Y:S01]  /*0ae0*/  SYNCS.EXCH.64 URZ, [UR4+0x1c8], UR6 ;  /* 0x0001c80604ff75b2 */ /* 0x0006620008000100 */
[----:B------:R-:W-:Y:S01]  /*0af0*/  NOP ;  /* 0x0000000000007918 */ /* 0x000fe20000000000 */
.L_x_11:
[----:B------:R-:W2:Y:S01]  /*0b00*/  SHFL.IDX PT, R2, R56, RZ, 0x1f ;  /* 0x00001fff38027589 */ /* 0x000ea200000e0000 */
[----:B------:R-:W-:Y:S01]  /*0b10*/  NOP ;  /* 0x0000000000007918 */ /* 0x000fe20000000000 */
[----:B--2---:R-:W-:-:S13]  /*0b20*/  ISETP.NE.AND P0, PT, R2, 0x3, PT ;  /* 0x000000030200780c */ /* 0x004fda0003f05270 */
[----:B------:R-:W-:Y:S05]  /*0b30*/  @P0 BRA `(.L_x_12) ;  /* 0x0000000000300947 */ /* 0x000fea0003800000 */
[----:B---3--:R-:W2:Y:S01]  /*0b40*/  S2UR UR4, SR_CgaCtaId ;  /* 0x00000000000479c3 */ /* 0x008ea20000008800 */
[----:B------:R-:W-:Y:S01]  /*0b50*/  UMOV UR6, 0x400 ;  /* 0x0000040000067882 */ /* 0x000fe20000000000 */
[----:B------:R-:W-:Y:S01]  /*0b60*/  UMOV UR5, 0x20 ;  /* 0x0000002000057882 */ /* 0x000fe20000000000 */
[----:B------:R-:W-:Y:S01]  /*0b70*/  ELECT P0, URZ, PT ;  /* 0x0000000000ff782f */ /* 0x000fe20003800000 */
[----:B--2---:R-:W-:Y:S02]  /*0b80*/  ULEA UR6, UR4, UR6, 0x18 ;  /* 0x0000000604067291 */ /* 0x004fe4000f8ec0ff */
[----:B------:R-:W-:-:S04]  /*0b90*/  UIADD3 UR4, UPT, UPT, -UR5, 0x100000, URZ ;  /* 0x0010000005047890 */ /* 0x000fc8000fffe1ff */
[----:B------:R-:W-:Y:S02]  /*0ba0*/  USHF.L.U32 UR5, UR4, 0xb, URZ ;  /* 0x0000000b04057899 */ /* 0x000fe400080006ff */
[----:B------:R-:W-:Y:S01]  /*0bb0*/  USHF.L.U32 UR4, UR4, 0x1, URZ ;  /* 0x0000000104047899 */ /* 0x000fe200080006ff */
[----:B------:R-:W2:Y:S11]  /*0bc0*/  FENCE.VIEW.ASYNC.S ;  /* 0x00000000000073c6 */ /* 0x000eb60000000000 */
[----:B--2---:R2:W3:Y:S01]  /*0bd0*/  SYNCS.EXCH.64 URZ, [UR6+0x1d0], UR4 ;  /* 0x0001d00406ff75b2 */ /* 0x0044e20008000100 */
[----:B------:R2:W1:Y:S01]  /*0be0*/  SYNCS.EXCH.64 URZ, [UR6+0x1d8], UR4 ;  /* 0x0001d80406ff75b2 */ /* 0x0004620008000100 */
[----:B------:R-:W-:Y:S01]  /*0bf0*/  NOP ;  /* 0x0000000000007918 */ /* 0x000fe20000000000 */
.L_x_12:
[----:B------:R-:W4:Y:S01]  /*0c00*/  SHFL.IDX PT, R2, R56, RZ, 0x1f ;  /* 0x00001fff38027589 */ /* 0x000f2200000e0000 */
[----:B------:R-:W-:Y:S01]  /*0c10*/  NOP ;  /* 0x0000000000007918 */ /* 0x000fe20000000000 */
[----:B----4-:R-:W-:-:S13]  /*0c20*/  ISETP.NE.AND P0, PT, R2, 0x4, PT ;  /* 0x000000040200780c */ /* 0x010fda0003f05270 */
[----:B------:R-:W-:Y:S05]  /*0c30*/  @P0 BRA `(.L_x_13) ;  /* 0x0000000000440947 */ /* 0x000fea0003800000 */
[----:B--23--:R-:W2:Y:S01]  /*0c40*/  S2UR UR6, SR_CgaCtaId ;  /* 0x00000000000679c3 */ /* 0x00cea20000008800 */
[----:B------:R-:W-:Y:S01]  /*0c50*/  UMOV UR4, 0x100 ;  /* 0x0000010000047882 */ /* 0x000fe20000000000 */
[----:B------:R-:W-:Y:S01]  /*0c60*/  UMOV UR5, 0x400 ;  /* 0x0000040000057882 */ /* 0x000fe20000000000 */
[----:B------:R-:W-:Y:S01]  /*0c70*/  USEL UR4, UR4, 0xe0, UP2 ;  /* 0x000000e004047887 */ /* 0x000fe20009000000 */
[----:B------:R-:W-:Y:S01]  /*0c80*/  UMOV UR8, 0x1 ;  /* 0x0000000100087882 */ /* 0x000fe20000000000 */
[----:B------:R-:W-:Y:S01]  /*0c90*/  ELECT P0, URZ, PT ;  /* 0x0000000000ff782f */ /* 0x000fe20003800000 */
[----:B------:R-:W-:-:S04]  /*0ca0*/  UIADD3 UR8, UPT, UPT, -UR8, 0x100000, URZ ;  /* 0x0010000008087890 */ /* 0x000fc8000fffe1ff */
[----:B------:R-:W-:Y:S02]  /*0cb0*/  USHF.L.U32 UR9, UR8, 0xb, URZ ;  /* 0x0000000b08097899 */ /* 0x000fe400080006ff */
[----:B------:R-:W-:Y:S02]  /*0cc0*/  USHF.L.U32 UR8, UR8, 0x1, URZ ;  /* 0x0000000108087899 */ /* 0x000fe400080006ff */
[----:B--2---:R-:W-:Y:S02]  /*0cd0*/  ULEA UR6, UR6, UR5, 0x18 ;  /* 0x0000000506067291 */ /* 0x004fe4000f8ec0ff */
[----:B------:R-:W-:-:S04]  /*0ce0*/  UIADD3 UR4, UPT, UPT, -UR4, 0x100000, URZ ;  /* 0x0010000004047890 */ /* 0x000fc8000fffe1ff */
[----:B------:R-:W-:Y:S02]  /*0cf0*/  USHF.L.U32 UR5, UR4, 0xb, URZ ;  /* 0x0000000b04057899 */ /* 0x000fe400080006ff */
[----:B------:R-:W-:Y:S01]  /*0d00*/  USHF.L.U32 UR4, UR4, 0x1, URZ ;  /* 0x0000000104047899 */ /* 0x000fe200080006ff */
[----:B------:R-:W2:Y:S03]  /*0d10*/  FENCE.VIEW.ASYNC.S ;  /* 0x00000000000073c6 */ /* 0x000ea60000000000 */
[----:B--2---:R4:W2:Y:S08]  /*0d20*/  SYNCS.EXCH.64 URZ, [UR6+0x1e0], UR8 ;  /* 0x0001e00806ff75b2 */ /* 0x0048b00008000100 */
[----:B------:R4:W3:Y:S02]  /*0d30*/  SYNCS.EXCH.64 URZ, [UR6+0x1e8], UR4 ;  /* 0x0001e80406ff75b2 */ /* 0x0008e40008000100 */
[----:B----4-:R-:W-:Y:S01]  /*0d40*/  NOP ;  /* 0x0000000000007918 */ /* 0x010fe20000000000 */
.L_x_13:
[----:B------:R-:W4:Y:S01]  /*0d50*/  SHFL.IDX PT, R2, R56, RZ, 0x1f ;  /* 0x00001fff38027589 */ /* 0x000f2200000e0000 */
[----:B------:R-:W1:Y:S01]  /*0d60*/  S2UR UR27, SR_CTAID.X ;  /* 0x00000000001b79c3 */ /* 0x000e620000002500 */
[----:B------:R-:W-:-:S07]  /*0d70*/  NOP ;  /* 0x0000000000007918 */ /* 0x000fce0000000000 */
[----:B------:R-:W1:Y:S01]  /*0d80*/  S2UR UR23, SR_CTAID.Y ;  /* 0x00000000001779c3 */ /* 0x000e620000002600 */
[----:B----4-:R-:W-:-:S13]  /*0d90*/  ISETP.NE.AND P0, PT, R2, 0x5, PT ;  /* 0x000000050200780c */ /* 0x010fda0003f05270 */
[----:B-1----:R-:W-:Y:S05]  /*0da0*/  @P0 BRA `(.L_x_14) ;  /* 0x0000000000480947 */ /* 0x002fea0003800000 */
[----:B--23--:R-:W1:Y:S01]  /*0db0*/  S2UR UR4, SR_CgaCtaId ;  /* 0x00000000000479c3 */ /* 0x00ce620000008800 */
        /* <DEDUP_REMOVED lines=10> */
[----:B-1----:R-:W-:Y:S01]  /*0e60*/  ULEA UR4, UR4, UR5, 0x18 ;  /* 0x0000000504047291 */ /* 0x002fe2000f8ec0ff */
[----:B------:R-:W1:Y:S11]  /*0e70*/  FENCE.VIEW.ASYNC.S ;  /* 0x00000000000073c6 */ /* 0x000e760000000000 */
[----:B-1----:R1:W4:Y:S01]  /*0e80*/  SYNCS.EXCH.64 URZ, [UR4+0x1f0], UR8 ;  /* 0x0001f00804ff75b2 */ /* 0x0023220008000100 */
[----:B------:R1:W2:Y:S01]  /*0e90*/  SYNCS.EXCH.64 URZ, [UR4+0x200], UR6 ;  /* 0x0002000604ff75b2 */ /* 0x0002a20008000100 */
[----:B------:R1:W3:Y:S01]  /*0ea0*/  SYNCS.EXCH.64 URZ, [UR4+0x1f8], UR8 ;  /* 0x0001f80804ff75b2 */ /* 0x0002e20008000100 */
[----:B------:R1:W1:Y:S01]  /*0eb0*/  SYNCS.EXCH.64 URZ, [UR4+0x208], UR6 ;  /* 0x0002080604ff75b2 */ /* 0x0002620008000100 */
[----:B------:R-:W-:Y:S01]  /*0ec0*/  NOP ;  /* 0x0000000000007918 */ /* 0x000fe20000000000 */
.L_x_14:
[----:B------:R-:W-:-:S05]  /*0ed0*/  CS2R.32 R49, SR_CgaSize ;  /* 0x0000000000317805 */ /* 0x000fca0000008a00 */
[----:B------:R-:W-:-:S05]  /*0ee0*/  IMAD R49, R49, -0xa0, RZ ;  /* 0xffffff6031317824 */ /* 0x000fca00078e02ff */
[----:B--2---:R-:W-:-:S14]  /*0ef0*/  R2UR UR5, R49 ;  /* 0x00000000310572ca */ /* 0x004fdc00000e0000 */
[----:B------:R-:W2:Y:S01]  /*0f00*/  LDCU UR5, c[0x0][UR5+0x2b0] ;  /* 0x00005600050577ac */ /* 0x000ea20008000800 */
[----:B------:R-:W-:Y:S02]  /*0f10*/  I2FP.F32.U32 R49, UR27 ;  /* 0x0000001b00317c45 */ /* 0x000fe40008201000 */
[----:B------:R-:W-:-:S05]  /*0f20*/  CS2R.32 R3, SR_CgaSize ;  /* 0x0000000000037805 */ /* 0x000fca0000008a00 */
[----:B------:R-:W-:-:S06]  /*0f30*/  IMAD R3, R3, -0xa0, RZ ;  /* 0xffffff6003037824 */ /* 0x000fcc00078e02ff */
[----:B------:R-:W4:Y:S01]  /*0f40*/  LDC R3, c[0x0][R3+0x2a0] ;  /* 0x0000a80003037b82 */ /* 0x000f220000000800 */
[----:B------:R-:W-:Y:S02]  /*0f50*/  I2FP.F32.U32 R48, UR23 ;  /* 0x0000001700307c45 */ /* 0x000fe40008201000 */
[----:B------:R-:W-:-:S05]  /*0f60*/  CS2R.32 R16, SR_CgaSize ;  /* 0x0000000000107805 */ /* 0x000fca0000008a00 */
[----:B------:R-:W-:-:S05]  /*0f70*/  IMAD R16, R16, -0xa0, RZ ;  /* 0xffffff6010107824 */ /* 0x000fca00078e02ff */
[----:B-1-3--:R-:W-:-:S14]  /*0f80*/  R2UR UR4, R16 ;  /* 0x00000000100472ca */ /* 0x00afdc00000e0000 */
[----:B------:R-:W1:Y:S01]  /*0f90*/  LDCU UR4, c[0x0][UR4+0x2b4] ;  /* 0x00005680040477ac */ /* 0x000e620008000800 */
[----:B------:R-:W-:Y:S01]  /*0fa0*/  NOP ;  /* 0x0000000000007918 */ /* 0x000fe20000000000 */
[----:B------:R-:W3:Y:S01]  /*0fb0*/  S2R R16, SR_CTAID.Z ;  /* 0x0000000000107919 */ /* 0x000ee20000002700 */
[----:B------:R-:W4:Y:S01]  /*0fc0*/  LDCU UR18, c[0x0][0xb24] ;  /* 0x00016480ff1277ac */ /* 0x000f220008000800 */
[----:B------:R-:W-:-:S05]  /*0fd0*/  CS2R.32 R2, SR_CgaSize ;  /* 0x0000000000027805 */ /* 0x000fca0000008a00 */
[----:B------:R-:W-:-:S06]  /*0fe0*/  IMAD R2, R2, -0xa0, RZ ;  /* 0xffffff6002027824 */ /* 0x000fcc00078e02ff */
[----:B------:R-:W3:Y:S01]  /*0ff0*/  LDC R2, c[0x0][R2+0x2a4] ;  /* 0x0000a90002027b82 */ /* 0x000ee20000000800 */
[----:B--2---:R-:W-:Y:S01]  /*1000*/  FMUL R49, R49, UR5 ;  /* 0x0000000531317c20 */ /* 0x004fe20008400000 */
[----:B-1----:R-:W-:-:S05]  /*1010*/  FMUL R48, R48, UR4 ;  /* 0x0000000430307c20 */ /* 0x002fca0008400000 */
[----:B------:R-:W1:Y:S01]  /*1020*/  F2I.U32.TRUNC.NTZ R49, R49 ;  /* 0x0000003100317305 */ /* 0x000e62000020f000 */
[----:B----4-:R-:W-:-:S07]  /*1030*/  UISETP.GE.AND UP0, UPT, UR18, 0x1, UPT ;  /* 0x000000011200788c */ /* 0x010fce000bf06270 */
[----:B------:R-:W2:Y:S01]  /*1040*/  F2I.U32.TRUNC.NTZ R48, R48 ;  /* 0x0000003000307305 */ /* 0x000ea2000020f000 */
[----:B-1----:R-:W-:-:S05]  /*1050*/  IADD3 R49, PT, PT, -R49, RZ, RZ ;  /* 0x000000ff31317210 */ /* 0x002fca0007ffe1ff */
[----:B------:R-:W-:Y:S01]  /*1060*/  IMAD R49, R3, R49, UR27 ;  /* 0x0000001b03317e24 */ /* 0x000fe2000f8e0231 */
[----:B--2---:R-:W-:-:S05]  /*1070*/  IADD3 R48, PT, PT, -R48, RZ, RZ ;  /* 0x000000ff30307210 */ /* 0x004fca0007ffe1ff */
[----:B---3--:R-:W-:Y:S01]  /*1080*/  IMAD R48, R2, R48, UR23 ;  /* 0x0000001702307e24 */ /* 0x008fe2000f8e0230 */
[----:B------:R-:W-:Y:S06]  /*1090*/  BAR.SYNC.DEFER_BLOCKING 0x0 ;  /* 0x0000000000007b1d */ /* 0x000fec0000010000 */
[----:B------:R-:W-:Y:S05]  /*10a0*/  BRA.U !UP0, `(.L_x_15) ;  /* 0x0000000108d47547 */ /* 0x000fea000b800000 */
[----:B------:R-:W1:Y:S01]  /*10b0*/  LDCU.128 UR28, c[0x0][0xb10] ;  /* 0x00016200ff1c77ac */ /* 0x000e620008000c00 */
[----:B------:R-:W2:Y:S01]  /*10c0*/  LDCU UR14, c[0x0][0x370] ;  /* 0x00006e00ff0e77ac */ /* 0x000ea20008000800 */
[----:B------:R-:W3:Y:S01]  /*10d0*/  LDCU UR8, c[0x0][0x374] ;  /* 0x00006e80ff0877ac */ /* 0x000ee20008000800 */
[----:B------:R-:W4:Y:S01]  /*10e0*/  LDCU UR19, c[0x0][0xb0c] ;  /* 0x00016180ff1377ac */ /* 0x000f220008000800 */
[----:B------:R-:W4:Y:S01]  /*10f0*/  LDCU UR9, c[0x0][0xb20] ;  /* 0x00016400ff0977ac */ /* 0x000f220008000800 */
[----:B------:R-:W4:Y:S01]  /*1100*/  LDCU.64 UR16, c[0x0][0xb28] ;  /* 0x00016500ff1077ac */ /* 0x000f220008000a00 */
[----:B-1----:R-:W-:Y:S02]  /*1110*/  UISETP.NE.AND UP0, UPT, UR30, 0x1, UPT ;  /* 0x000000011e00788c */ /* 0x002fe4000bf05270 */
[----:B---3--:R-:W-:Y:S02]  /*1120*/  UIMAD.WIDE.U32 UR4, UR8, UR31, URZ ;  /* 0x0000001f080472a5 */ /* 0x008fe4000f8e00ff */
[----:B--2---:R-:W-:-:S02]  /*1130*/  UIMAD.WIDE.U32 UR6, UR14, UR28, URZ ;  /* 0x0000001c0e0672a5 */ /* 0x004fc4000f8e00ff */
[----:B----4-:R-:W-:Y:S02]  /*1140*/  UISETP.NE.AND UP1, UPT, UR19, 0x1, UPT ;  /* 0x000000011300788c */ /* 0x010fe4000bf25270 */
[----:B------:R-:W-:Y:S01]  /*1150*/  UIMAD.WIDE.U32 UR10, UR23, UR31, URZ ;  /* 0x0000001f170a72a5 */ /* 0x000fe2000f8e00ff */
[----:B------:R-:W-:Y:S01]  /*1160*/  UMOV UR4, UR5 ;  /* 0x0000000500047c82 */ /* 0x000fe20008000000 */
[----:B------:R-:W-:Y:S02]  /*1170*/  UISETP.NE.AND UP4, UPT, UR18, 0x1, UPT ;  /* 0x000000011200788c */ /* 0x000fe4000bf85270 */
[----:B------:R-:W-:-:S03]  /*1180*/  @UP0 USHF.R.U32.HI UR8, URZ, UR9, UR4 ;  /* 0x00000009ff080299 */ /* 0x000fc60008011604 */
[----:B------:R-:W-:Y:S01]  /*1190*/  UMOV UR6, UR11 ;  /* 0x0000000b00067c82 */ /* 0x000fe20008000000 */
[----:B------:R-:W-:Y:S01]  /*11a0*/  UMOV UR4, UR7 ;  /* 0x0000000700047c82 */ /* 0x000fe20008000000 */
[----:B------:R-:W-:Y:S02]  /*11b0*/  USHF.R.U32.HI UR10, URZ, UR9, UR6 ;  /* 0x00000009ff0a7299 */ /* 0x000fe40008011606 */
[----:B------:R-:W-:Y:S02]  /*11c0*/  @UP1 USHF.R.U32.HI UR14, URZ, UR29, UR4 ;  /* 0x0000001dff0e1299 */ /* 0x000fe40008011604 */
[----:B------:R-:W-:Y:S02]  /*11d0*/  UIMAD.WIDE.U32 UR4, UR8, UR16, URZ ;  /* 0x00000010080472a5 */ /* 0x000fe4000f8e00ff */
[----:B------:R-:W-:Y:S02]  /*11e0*/  UIMAD.WIDE.U32 UR12, UR27, UR28, URZ ;  /* 0x0000001c1b0c72a5 */ /* 0x000fe4000f8e00ff */
[----:B------:R-:W-:-:S03]  /*11f0*/  UIMAD.WIDE.U32 UR6, UR14, UR16, URZ ;  /* 0x000000100e0672a5 */ /* 0x000fc6000f8e00ff */
[----:B------:R-:W-:Y:S02]  /*1200*/  UMOV UR4, UR5 ;  /* 0x0000000500047c82 */ /* 0x000fe40008000000 */
[----:B------:R-:W-:Y:S01]  /*1210*/  @UP4 USHF.R.U32.HI UR8, URZ, UR17, UR4 ;  /* 0x00000011ff084299 */ /* 0x000fe20008011604 */
[----:B------:R-:W-:Y:S02]  /*1220*/  UMOV UR9, UR13 ;  /* 0x0000000d00097c82 */ /* 0x000fe40008000000 */
[----:B------:R-:W-:Y:S01]  /*1230*/  UMOV UR4, UR7 ;  /* 0x0000000700047c82 */ /* 0x000fe20008000000 */
[----:B------:R-:W-:Y:S02]  /*1240*/  USHF.R.U32.HI UR29, URZ, UR29, UR9 ;  /* 0x0000001dff1d7299 */ /* 0x000fe40008011609 */
[----:B------:R-:W-:Y:S02]  /*1250*/  @UP4 USHF.R.U32.HI UR14, URZ, UR17, UR4 ;  /* 0x00000011ff0e4299 */ /* 0x000fe40008011604 */
[----:B------:R-:W-:-:S02]  /*1260*/  USEL UR9, UR23, UR10, !UP0 ;  /* 0x0000000a17097287 */ /* 0x000fc4000c000000 */
[----:B------:R-:W-:Y:S02]  /*1270*/  UIMAD UR4, UR8, UR18, URZ ;  /* 0x00000012080472a4 */ /* 0x000fe4000f8e02ff */
[----:B------:R-:W-:Y:S02]  /*1280*/  USEL UR6, UR27, UR29, !UP1 ;  /* 0x0000001d1b067287 */ /* 0x000fe4000c800000 */
[----:B------:R-:W-:Y:S02]  /*1290*/  UISETP.GE.AND UP0, UPT, UR9, UR4, UPT ;  /* 0x000000040900728c */ /* 0x000fe4000bf06270 */
[----:B------:R-:W-:Y:S02]  /*12a0*/  UIMAD.WIDE.U32 UR4, UR9, UR16, URZ ;  /* 0x00000010090472a5 */ /* 0x000fe4000f8e00ff */
[----:B------:R-:W-:Y:S02]  /*12b0*/  UIMAD UR7, UR14, UR18, URZ ;  /* 0x000000120e0772a4 */ /* 0x000fe4000f8e02ff */
[----:B------:R-:W-:-:S02]  /*12c0*/  UIMAD.WIDE.U32 UR10, UR6, UR16, URZ ;  /* 0x00000010060a72a5 */ /* 0x000fc4000f8e00ff */
[----:B------:R-:W-:Y:S01]  /*12d0*/  UISETP.GE.OR UP0, UPT, UR6, UR7, UP0 ;  /* 0x000000070600728c */ /* 0x000fe20008706670 */
[----:B------:R-:W-:Y:S01]  /*12e0*/  UMOV UR4, UR5 ;  /* 0x0000000500047c82 */ /* 0x000fe20008000000 */
[----:B------:R-:W-:Y:S02]  /*12f0*/  UIADD3 UR8, UPT, UPT, -UR9, URZ, URZ ;  /* 0x000000ff09087290 */ /* 0x000fe4000fffe1ff */
[----:B------:R-:W-:Y:S02]  /*1300*/  USHF.R.U32.HI UR4, URZ, UR17, UR4 ;  /* 0x00000011ff047299 */ /* 0x000fe40008011604 */
[----:B------:R-:W-:Y:S02]  /*1310*/  UIMAD UR23, UR30, UR8, UR23 ;  /* 0x000000081e1772a4 */ /* 0x000fe4000f8e0217 */
[----:B------:R-:W-:Y:S02]  /*1320*/  USEL UR7, UR9, UR4, !UP4 ;  /* 0x0000000409077287 */ /* 0x000fe4000e000000 */
[----:B------:R-:W-:Y:S01]  /*1330*/  UIADD3 UR10, UPT, UPT, -UR6, URZ, URZ ;  /* 0x000000ff060a7290 */ /* 0x000fe2000fffe1ff */
[----:B------:R-:W-:-:S02]  /*1340*/  @!UP0 UMOV UR4, UR11 ;  /* 0x0000000b00048c82 */ /* 0x000fc40008000000 */
[----:B------:R-:W-:Y:S02]  /*1350*/  @!UP0 USHF.R.U32.HI UR5, URZ, UR17, UR4 ;  /* 0x00000011ff058299 */ /* 0x000fe40008011604 */
[----:B------:R-:W-:Y:S02]  /*1360*/  UIADD3 UR4, UPT, UPT, -UR7, URZ, URZ ;  /* 0x000000ff07047290 */ /* 0x000fe4000fffe1ff */
[----:B------:R-:W-:Y:S02]  /*1370*/  @!UP0 USEL UR5, UR6, UR5, !UP4 ;  /* 0x0000000506058287 */ /* 0x000fe4000e000000 */
[----:B------:R-:W-:Y:S02]  /*1380*/  UIMAD UR8, UR18, UR4, UR9 ;  /* 0x00000004120872a4 */ /* 0x000fe4000f8e0209 */
[----:B------:R-:W-:Y:S02]  /*1390*/  @!UP0 UIADD3 UR4, UPT, UPT, UR7, -UR5, URZ ;  /* 0x8000000507048290 */ /* 0x000fe4000fffe0ff */
[----:B------:R-:W-:-:S02]  /*13a0*/  @!UP0 UIMAD UR8, UR8, UR14, UR5 ;  /* 0x0000000e080882a4 */ /* 0x000fc4000f8e0205 */
[----:B------:R-:W-:Y:S02]  /*13b0*/  @!UP0 UIMAD UR9, UR4, UR18, UR6 ;  /* 0x00000012040982a4 */ /* 0x000fe4000f8e0206 */
[----:B------:R-:W-:Y:S02]  /*13c0*/  UIMAD UR4, UR19, UR10, UR27 ;  /* 0x0000000a130472a4 */ /* 0x000fe4000f8e021b */
[----:B------:R-:W-:Y:S01]  /*13d0*/  UIMAD UR23, UR9, UR30, UR23 ;  /* 0x0000001e091772a4 */ /* 0x000fe2000f8e0217 */
[----:B------:R-:W-:Y:S02]  /*13e0*/  @!UP0 UMOV UR6, UR8 ;  /* 0x0000000800068c82 */ /* 0x000fe40008000000 */
[----:B------:R-:W-:-:S12]  /*13f0*/  UIMAD UR27, UR6, UR19, UR4 ;  /* 0x00000013061b72a4 */ /* 0x000fd8000f8e0204 */
.L_x_15:
[----:B------:R-:W1:Y:S02]  /*1400*/  LDCU UR4, c[0x0][0xb30] ;  /* 0x00016600ff0477ac */ /* 0x000e640008000800 */
[----:B-1----:R-:W-:-:S09]  /*1410*/  UISETP.NE.AND UP0, UPT, UR4, 0x1, UPT ;  /* 0x000000010400788c */ /* 0x002fd2000bf05270 */
[----:B------:R-:W-:Y:S05]  /*1420*/  BRA.U UP0, `(.L_x_16) ;  /* 0x0000000100447547 */ /* 0x000fea000b800000 */
[----:B------:R-:W1:Y:S01]  /*1430*/  LDCU.128 UR8, c[0x0][0xb10] ;  /* 0x00016200ff0877ac */ /* 0x000e620008000c00 */
[----:B------:R-:W2:Y:S01]  /*1440*/  LDCU UR12, c[0x0][0xb0c] ;  /* 0x00016180ff0c77ac */ /* 0x000ea20008000800 */
[----:B------:R-:W3:Y:S01]  /*1450*/  LDCU UR13, c[0x0][0xb20] ;  /* 0x00016400ff0d77ac */ /* 0x000ee20008000800 */
[----:B-1----:R-:W-:Y:S02]  /*1460*/  UIMAD.WIDE.U32 UR6, UR27, UR8, URZ ;  /* 0x000000081b0672a5 */ /* 0x002fe4000f8e00ff */
[----:B------:R-:W-:Y:S02]  /*1470*/  UIMAD.WIDE.U32 UR4, UR23, UR11, URZ ;  /* 0x0000000b170472a5 */ /* 0x000fe4000f8e00ff */
[----:B--2---:R-:W-:Y:S02]  /*1480*/  UISETP.NE.AND UP1, UPT, UR12, 0x1, UPT ;  /* 0x000000010c00788c */ /* 0x004fe4000bf25270 */
[----:B------:R-:W-:Y:S01]  /*1490*/  UISETP.NE.AND UP0, UPT, UR10, 0x1, UPT ;  /* 0x000000010a00788c */ /* 0x000fe2000bf05270 */
[----:B------:R-:W-:-:S02]  /*14a0*/  UMOV UR6, UR7 ;  /* 0x0000000700067c82 */ /* 0x000fc40008000000 */
[----:B------:R-:W-:Y:S01]  /*14b0*/  UMOV UR4, UR5 ;  /* 0x0000000500047c82 */ /* 0x000fe20008000000 */
[----:B------:R-:W-:Y:S02]  /*14c0*/  USHF.R.U32.HI UR6, URZ, UR9, UR6 ;  /* 0x00000009ff067299 */ /* 0x000fe40008011606 */
[----:B---3--:R-:W-:Y:S02]  /*14d0*/  USHF.R.U32.HI UR4, URZ, UR13, UR4 ;  /* 0x0000000dff047299 */ /* 0x008fe40008011604 */
[----:B------:R-:W-:Y:S02]  /*14e0*/  USEL UR5, UR27, UR6, !UP1 ;  /* 0x000000061b057287 */ /* 0x000fe4000c800000 */
[----:B------:R-:W-:-:S04]  /*14f0*/  USEL UR4, UR23, UR4, !UP0 ;  /* 0x0000000417047287 */ /* 0x000fc8000c000000 */
[----:B------:R-:W-:Y:S02]  /*1500*/  UIADD3 UR6, UPT, UPT, UR5, -UR4, URZ ;  /* 0x8000000405067290 */ /* 0x000fe4000fffe0ff */
[----:B------:R-:W-:Y:S02]  /*1510*/  UIADD3 UR4, UPT, UPT, -UR5, UR4, URZ ;  /* 0x0000000405047290 */ /* 0x000fe4000fffe1ff */
[----:B------:R-:W-:Y:S02]  /*1520*/  UIMAD UR23, UR6, UR10, UR23 ;  /* 0x0000000a061772a4 */ /* 0x000fe4000f8e0217 */
[----:B------:R-:W-:-:S12]  /*1530*/  UIMAD UR27, UR4, UR12, UR27 ;  /* 0x0000000c041b72a4 */ /* 0x000fd8000f8e021b */
.L_x_16:
[----:B------:R-:W-:Y:S01]  /*1540*/  BAR.SYNC.DEFER_BLOCKING 0x0 ;  /* 0x0000000000007b1d */ /* 0x000fe20000010000 */
[----:B------:R-:W-:Y:S01]  /*1550*/  UISETP.NE.AND UP0, UPT, UR15, 0x2, UPT ;  /* 0x000000020f00788c */ /* 0x000fe2000bf05270 */
[----:B------:R-:W-:Y:S02]  /*1560*/  ISETP.NE.OR P2, PT, R0, 0x2, !P2 ;  /* 0x000000020000780c */ /* 0x000fe40005745670 */
[----:B------:R-:W-:Y:S02]  /*1570*/  LOP3.LUT R0, R54, 0x1f, RZ, 0xc0, !PT ;  /* 0x0000001f36007812 */ /* 0x000fe400078ec0ff */
[----:B------:R-:W1:Y:S04]  /*1580*/  LDCU UR39, c[0x0][0xb24] ;  /* 0x00016480ff2777ac */ /* 0x000e680008000800 */
[----:B------:R-:W-:Y:S05]  /*1590*/  BRA.U UP0, `(.L_x_17) ;  /* 0x0000002500a47547 */ /* 0x000fea000b800000 */
[----:B------:R-:W2:Y:S01]  /*15a0*/  LDCU UR7, c[0x0][0x390] ;  /* 0x00007200ff0777ac */ /* 0x000ea20008000800 */
[----:B------:R-:W-:Y:S01]  /*15b0*/  PLOP3.LUT P1, PT, PT, PT, UP2, 0x80, 0x8 ;  /* 0x000000000008781c */ /* 0x000fe20003f2f028 */
[----:B------:R-:W-:Y:S01]  /*15c0*/  IMAD.MOV.U32 R2, RZ, RZ, RZ ;  /* 0x000000ffff027224 */ /* 0x000fe200078e00ff */
[----:B------:R-:W-:Y:S01]  /*15d0*/  ISETP.EQ.OR P3, PT, R0, RZ, P2 ;  /* 0x000000ff0000720c */ /* 0x000fe20001762670 */
[----:B------:R-:W3:Y:S01]  /*15e0*/  LDCU UR6, c[0x0][0x5c0] ;  /* 0x0000b800ff0677ac */ /* 0x000ee20008000800 */
[----:B------:R-:W-:Y:S01]  /*15f0*/  PLOP3.LUT P1, PT, P1, PT, PT, 0x8, 0x80 ;  /* 0x000000000080781c */ /* 0x000fe20000f2e170 */
[----:B------:R-:W4:Y:S01]  /*1600*/  LDCU UR48, c[0x0][0x370] ;  /* 0x00006e00ff3077ac */ /* 0x000f220008000800 */
[----:B------:R-:W1:Y:S01]  /*1610*/  LDCU.64 UR40, c[0x0][0x348] ;  /* 0x00006900ff2877ac */ /* 0x000e620008000a00 */
[----:B------:R-:W1:Y:S01]  /*1620*/  LDCU UR47, c[0x0][0x374] ;  /* 0x00006e80ff2f77ac */ /* 0x000e620008000800 */
[----:B--2---:R-:W-:Y:S02]  /*1630*/  UIADD3 UR5, UPT, UPT, UR7, 0x1f, URZ ;  /* 0x0000001f07057890 */ /* 0x004fe4000fffe0ff */
[----:B---3--:R-:W-:-:S02]  /*1640*/  UIADD3 UR6, UPT, UPT, UR6, 0x3f, URZ ;  /* 0x0000003f06067890 */ /* 0x008fc4000fffe0ff */
[----:B------:R-:W-:Y:S02]  /*1650*/  USHF.R.S32.HI UR4, URZ, 0x1f, UR5 ;  /* 0x0000001fff047899 */ /* 0x000fe40008011405 */
[----:B------:R-:W-:Y:S02]  /*1660*/  UIADD3 UR52, UPT, UPT, UR7, 0x3e, URZ ;  /* 0x0000003e07347890 */ /* 0x000fe4000fffe0ff */
[----:B------:R-:W-:Y:S02]  /*1670*/  ULEA.HI UR4, UR4, UR5, URZ, 0x5 ;  /* 0x0000000504047291 */ /* 0x000fe4000f8f28ff */
[----:B------:R-:W-:Y:S02]  /*1680*/  UIADD3 UR5, UPT, UPT, UR7, -0x1, URZ ;  /* 0xffffffff07057890 */ /* 0x000fe4000fffe0ff */
[----:B------:R-:W-:Y:S02]  /*1690*/  USHF.R.S32.HI UR50, URZ, 0x5, UR4 ;  /* 0x00000005ff327899 */ /* 0x000fe40008011404 */
[----:B------:R-:W-:-:S02]  /*16a0*/  UISETP.GE.U32.AND UP1, UPT, UR5, -0x3f, UPT ;  /* 0xffffffc10500788c */ /* 0x000fc4000bf26070 */
[----:B------:R-:W-:Y:S02]  /*16b0*/  UISETP.LT.U32.AND UP0, UPT, UR50, 0x1a, UPT ;  /* 0x0000001a3200788c */ /* 0x000fe4000bf01070 */
[----:B------:R-:W-:Y:S02]  /*16c0*/  USHF.R.S32.HI UR4, URZ, 0x1f, UR6 ;  /* 0x0000001fff047899 */ /* 0x000fe40008011406 */
[----:B------:R-:W-:Y:S02]  /*16d0*/  USEL UR49, UR50, 0x1a, UP0 ;  /* 0x0000001a32317887 */ /* 0x000fe40008000000 */
[----:B------:R-:W-:Y:S02]  /*16e0*/  ULEA.HI UR4, UR4, UR6, URZ, 0x6 ;  /* 0x0000000604047291 */ /* 0x000fe4000f8f30ff */
[----:B------:R-:W-:Y:S02]  /*16f0*/  UIADD3 UR38, UPT, UPT, UR49, -0x1, URZ ;  /* 0xffffffff31267890 */ /* 0x000fe4000fffe0ff */
[----:B------:R-:W-:-:S02]  /*1700*/  @UP1 UIADD3 UR38, UPT, UPT, UR49, URZ, URZ ;  /* 0x000000ff31261290 */ /* 0x000fc4000fffe0ff */
[----:B------:R-:W-:Y:S02]  /*1710*/  USHF.R.S32.HI UR46, URZ, 0x6, UR4 ;  /* 0x00000006ff2e7899 */ /* 0x000fe40008011404 */
[----:B------:R-:W-:Y:S02]  /*1720*/  UIADD3 UR51, UPT, UPT, UR50, -UR49, URZ ;  /* 0x8000003132337290 */ /* 0x000fe4000fffe0ff */
[----:B------:R-:W-:Y:S01]  /*1730*/  UIADD3 UR38, UPT, UPT, UR38, 0x1, URZ ;  /* 0x0000000126267890 */ /* 0x000fe2000fffe0ff */
[----:B------:R-:W-:Y:S01]  /*1740*/  UMOV UR28, 0x1 ;  /* 0x00000001001c7882 */ /* 0x000fe20000000000 */
[----:B-1--4-:R-:W-:-:S10]  /*1750*/  UMOV UR29, URZ ;  /* 0x000000ff001d7c82 */ /* 0x012fd40008000000 */
.L_x_33:
[----:B------:R-:W-:Y:S01]  /*1760*/  IMAD.U32 R4, RZ, RZ, UR46 ;  /* 0x0000002eff047e24 */ /* 0x000fe2000f8e00ff */
[----:B------:R-:W1:Y:S04]  /*1770*/  LDCU UR37, c[0x0][0x5c4] ;  /* 0x0000b880ff2577ac */ /* 0x000e680008000800 */
[-C--:B------:R-:W-:Y:S01]  /*1780*/  IABS R0, R4.reuse ;  /* 0x0000000400007213 */ /* 0x080fe20000000000 */
[----:B------:R-:W-:Y:S01]  /*1790*/  UMOV UR36, 0x400 ;  /* 0x0000040000247882 */ /* 0x000fe20000000000 */
[----:B------:R-:W-:Y:S01]  /*17a0*/  IABS R4, R4 ;  /* 0x0000000400047213 */ /* 0x000fe20000000000 */
[----:B------:R-:W-:Y:S01]  /*17b0*/  USHF.L.U32 UR34, UR27, 0x6, URZ ;  /* 0x000000061b227899 */ /* 0x000fe200080006ff */
[----:B------:R-:W-:Y:S01]  /*17c0*/  R2UR UR6, R0 ;  /* 0x00000000000672ca */ /* 0x000fe200000e0000 */
[----:B------:R-:W-:Y:S01]  /*17d0*/  UMOV UR15, URZ ;  /* 0x000000ff000f7c82 */ /* 0x000fe20008000000 */
[----:B-1----:R-:W-:-:S11]  /*17e0*/  IMAD.U32 R3, RZ, RZ, UR37 ;  /* 0x00000025ff037e24 */ /* 0x002fd6000f8e00ff */
[----:B------:R-:W1:Y:S08]  /*17f0*/  I2F.RP R0, UR6 ;  /* 0x0000000600007d06 */ /* 0x000e700008209400 */
[----:B-1----:R-:W1:Y:S02]  /*1800*/  MUFU.RCP R0, R0 ;  /* 0x0000000000007308 */ /* 0x002e640000001000 */
[----:B-1----:R-:W-:-:S06]  /*1810*/  VIADD R0, R0, 0xffffffe ;  /* 0x0ffffffe00007836 */ /* 0x002fcc0000000000 */
[----:B------:R-:W1:Y:S02]  /*1820*/  F2I.FTZ.U32.TRUNC.NTZ R0, R0 ;  /* 0x0000000000007305 */ /* 0x000e64000021f000 */
[----:B-1----:R-:W-:Y:S02]  /*1830*/  R2UR UR5, R0 ;  /* 0x00000000000572ca */ /* 0x002fe400000e0000 */
[----:B------:R-:W-:Y:S01]  /*1840*/  IABS R0, R3 ;  /* 0x0000000300007213 */ /* 0x000fe20000000000 */
[----:B------:R-:W-:-:S03]  /*1850*/  IMAD.U32 R3, RZ, RZ, UR23 ;  /* 0x00000017ff037e24 */ /* 0x000fc6000f8e00ff */
[----:B------:R-:W-:Y:S01]  /*1860*/  R2UR UR8, R0 ;  /* 0x00000000000872ca */ /* 0x000fe200000e0000 */
[----:B------:R-:W-:Y:S01]  /*1870*/  IMAD.MOV R0, RZ, RZ, -R4 ;  /* 0x000000ffff007224 */ /* 0x000fe200078e0a04 */
[----:B------:R-:W-:-:S04]  /*1880*/  IABS R3, R3 ;  /* 0x0000000300037213 */ /* 0x000fc80000000000 */
[----:B------:R-:W-:Y:S01]  /*1890*/  R2UR UR9, R3 ;  /* 0x00000000030972ca */ /* 0x000fe200000e0000 */
[----:B------:R-:W-:-:S04]  /*18a0*/  UIADD3 UR4, UPT, UPT, URZ, -UR5, URZ ;  /* 0x80000005ff047290 */ /* 0x000fc8000fffe0ff */
[----:B------:R-:W-:Y:S02]  /*18b0*/  UIMAD UR7, UR4, UR6, URZ ;  /* 0x00000006040772a4 */ /* 0x000fe4000f8e02ff */
[----:B------:R-:W1:Y:S01]  /*18c0*/  I2F.RP R3, UR8 ;  /* 0x0000000800037d06 */ /* 0x000e620008209400 */
[----:B------:R-:W-:Y:S02]  /*18d0*/  UMOV UR4, URZ ;  /* 0x000000ff00047c82 */ /* 0x000fe40008000000 */
[----:B------:R-:W-:Y:S02]  /*18e0*/  UIMAD.WIDE.U32 UR4, UR5, UR7, UR4 ;  /* 0x00000007050472a5 */ /* 0x000fe4000f8e0004 */
[----:B------:R-:W-:-:S05]  /*18f0*/  R2UR UR7, R0 ;  /* 0x00000000000772ca */ /* 0x000fca00000e0000 */
[----:B------:R-:W-:Y:S02]  /*1900*/  UMOV UR4, UR5 ;  /* 0x0000000500047c82 */ /* 0x000fe40008000000 */
[----:B------:R-:W-:Y:S01]  /*1910*/  UIMAD.WIDE.U32 UR4, UR4, UR9, URZ ;  /* 0x00000009040472a5 */ /* 0x000fe2000f8e00ff */
[----:B-1----:R-:W1:Y:S06]  /*1920*/  MUFU.RCP R0, R3 ;  /* 0x0000000300007308 */ /* 0x002e6c0000001000 */
[----:B------:R-:W-:Y:S02]  /*1930*/  UMOV UR4, UR5 ;  /* 0x0000000500047c82 */ /* 0x000fe40008000000 */
[----:B------:R-:W-:Y:S01]  /*1940*/  UIMAD UR5, UR4, UR7, UR9 ;  /* 0x00000007040572a4 */ /* 0x000fe2000f8e0209 */
[----:B------:R-:W2:Y:S03]  /*1950*/  S2UR UR7, SR_CgaCtaId ;  /* 0x00000000000779c3 */ /* 0x000ea60000008800 */
[----:B------:R-:W-:Y:S01]  /*1960*/  UISETP.GT.U32.AND UP0, UPT, UR6, UR5, UPT ;  /* 0x000000050600728c */ /* 0x000fe2000bf04070 */
[----:B-1----:R-:W-:-:S02]  /*1970*/  VIADD R0, R0, 0xffffffe ;  /* 0x0ffffffe00007836 */ /* 0x002fc40000000000 */
[----:B------:R-:W-:-:S08]  /*1980*/  IMAD.U32 R3, RZ, RZ, UR28 ;  /* 0x0000001cff037e24 */ /* 0x000fd0000f8e00ff */
[----:B------:R-:W-:Y:S01]  /*1990*/  @!UP0 UIADD3 UR5, UPT, UPT, UR5, -UR6, URZ ;  /* 0x8000000605058290 */ /* 0x000fe2000fffe0ff */
[----:B------:R-:W1:Y:S01]  /*19a0*/  F2I.FTZ.U32.TRUNC.NTZ R0, R0 ;  /* 0x0000000000007305 */ /* 0x000e62000021f000 */
[----:B------:R-:W-:Y:S01]  /*19b0*/  @!UP0 UIADD3 UR4, UPT, UPT, UR4, 0x1, URZ ;  /* 0x0000000104048890 */ /* 0x000fe2000fffe0ff */
[----:B------:R-:W-:Y:S01]  /*19c0*/  SHF.L.U32 R3, R3, 0x1f, RZ ;  /* 0x0000001f03037819 */ /* 0x000fe200000006ff */
[----:B------:R-:W-:Y:S02]  /*19d0*/  UISETP.GE.U32.AND UP1, UPT, UR5, UR6, UPT ;  /* 0x000000060500728c */ /* 0x000fe4000bf26070 */
[----:B------:R-:W-:Y:S02]  /*19e0*/  ULOP3.LUT UR5, UR23, UR46, URZ, 0x3c, !UPT ;  /* 0x0000002e17057292 */ /* 0x000fe4000f8e3cff */
[----:B--2---:R-:W-:Y:S02]  /*19f0*/  ULEA UR36, UR7, UR36, 0x18 ;  /* 0x0000002407247291 */ /* 0x004fe4000f8ec0ff */
[----:B------:R-:W-:-:S02]  /*1a00*/  UISETP.GE.AND UP0, UPT, UR5, URZ, UPT ;  /* 0x000000ff0500728c */ /* 0x000fc4000bf06270 */
[----:B------:R-:W-:-:S03]  /*1a10*/  ULEA UR7, UR29, UR36, 0x3 ;  /* 0x000000241d077291 */ /* 0x000fc6000f8e18ff */
[----:B------:R-:W-:Y:S01]  /*1a20*/  @UP1 UIADD3 UR4, UPT, UPT, UR4, 0x1, URZ ;  /* 0x0000000104041890 */ /* 0x000fe2000fffe0ff */
[----:B-1----:R-:W-:Y:S01]  /*1a30*/  R2UR UR5, R0 ;  /* 0x00000000000572ca */ /* 0x002fe200000e0000 */
[----:B------:R-:W-:-:S05]  /*1a40*/  UISETP.NE.AND UP1, UPT, UR46, URZ, UPT ;  /* 0x000000ff2e00728c */ /* 0x000fca000bf25270 */
[----:B------:R-:W-:Y:S01]  /*1a50*/  UMOV UR6, UR4 ;  /* 0x0000000400067c82 */ /* 0x000fe20008000000 */
[----:B------:R1:W2:Y:S01]  /*1a60*/  SYNCS.PHASECHK.TRANS64.TRYWAIT P0, [UR7+0xd0], R3 ;  /* 0x0000d003ff0075a7 */ /* 0x0002a20008001107 */
[----:B------:R-:W-:-:S04]  /*1a70*/  @!UP0 UIADD3 UR6, UPT, UPT, -UR6, URZ, URZ ;  /* 0x000000ff06068290 */ /* 0x000fc8000fffe1ff */
[----:B------:R-:W-:Y:S02]  /*1a80*/  @!UP1 ULOP3.LUT UR6, URZ, UR46, URZ, 0x33, !UPT ;  /* 0x0000002eff069292 */ /* 0x000fe4000f8e33ff */
[----:B------:R-:W-:-:S04]  /*1a90*/  UIADD3 UR4, UPT, UPT, URZ, -UR5, URZ ;  /* 0x80000005ff047290 */ /* 0x000fc8000fffe0ff */
[----:B------:R-:W-:Y:S01]  /*1aa0*/  IMAD.U32 R0, RZ, RZ, UR6 ;  /* 0x00000006ff007e24 */ /* 0x000fe2000f8e00ff */
[----:B------:R-:W-:-:S03]  /*1ab0*/  UIMAD UR7, UR4, UR8, URZ ;  /* 0x00000008040772a4 */ /* 0x000fc6000f8e02ff */
[----:B------:R-:W-:Y:S01]  /*1ac0*/  UMOV UR4, URZ ;  /* 0x000000ff00047c82 */ /* 0x000fe20008000000 */
[----:B------:R-:W-:Y:S01]  /*1ad0*/  IABS R0, R0 ;  /* 0x0000000000007213 */ /* 0x000fe20000000000 */
[----:B------:R-:W-:-:S03]  /*1ae0*/  UIMAD.WIDE.U32 UR4, UR5, UR7, UR4 ;  /* 0x00000007050472a5 */ /* 0x000fc6000f8e0004 */
[----:B------:R-:W-:-:S04]  /*1af0*/  R2UR UR9, R0 ;  /* 0x00000000000972ca */ /* 0x000fc800000e0000 */
[----:B------:R-:W-:-:S09]  /*1b00*/  UMOV UR4, UR5 ;  /* 0x0000000500047c82 */ /* 0x000fd20008000000 */
[----:B------:R-:W-:-:S07]  /*1b10*/  UIMAD.WIDE.U32 UR4, UR4, UR9, URZ ;  /* 0x00000009040472a5 */ /* 0x000fce000f8e00ff */
[----:B------:R-:W-:Y:S02]  /*1b20*/  UMOV UR4, UR5 ;  /* 0x0000000500047c82 */ /* 0x000fe40008000000 */
[----:B------:R-:W-:-:S04]  /*1b30*/  UIADD3 UR5, UPT, UPT, -UR4, URZ, URZ ;  /* 0x000000ff04057290 */ /* 0x000fc8000fffe1ff */
[----:B------:R-:W-:-:S04]  /*1b40*/  UIMAD UR5, UR8, UR5, UR9 ;  /* 0x00000005080572a4 */ /* 0x000fc8000f8e0209 */
[----:B------:R-:W-:-:S11]  /*1b50*/  UISETP.GT.U32.AND UP0, UPT, UR8, UR5, UPT ;  /* 0x000000050800728c */ /* 0x000fd6000bf04070 */
[----:B------:R-:W-:Y:S02]  /*1b60*/  @!UP0 UIADD3 UR5, UPT, UPT, UR5, -UR8, URZ ;  /* 0x8000000805058290 */ /* 0x000fe4000fffe0ff */
[----:B------:R-:W-:Y:S02]  /*1b70*/  @!UP0 UIADD3 UR4, UPT, UPT, UR4, 0x1, URZ ;  /* 0x0000000104048890 */ /* 0x000fe4000fffe0ff */
[----:B------:R-:W-:Y:S02]  /*1b80*/  UISETP.GE.U32.AND UP1, UPT, UR5, UR8, UPT ;  /* 0x000000080500728c */ /* 0x000fe4000bf26070 */
[----:B------:R-:W-:-:S04]  /*1b90*/  ULOP3.LUT UR5, UR6, UR37, URZ, 0x3c, !UPT ;  /* 0x0000002506057292 */ /* 0x000fc8000f8e3cff */
[----:B------:R-:W-:-:S05]  /*1ba0*/  UISETP.GE.AND UP0, UPT, UR5, URZ, UPT ;  /* 0x000000ff0500728c */ /* 0x000fca000bf06270 */
[----:B------:R-:W-:Y:S02]  /*1bb0*/  @UP1 UIADD3 UR4, UPT, UPT, UR4, 0x1, URZ ;  /* 0x0000000104041890 */ /* 0x000fe4000fffe0ff */
[----:B------:R-:W-:-:S05]  /*1bc0*/  UISETP.NE.AND UP1, UPT, UR37, URZ, UPT ;  /* 0x000000ff2500728c */ /* 0x000fca000bf25270 */
[----:B------:R-:W-:Y:S01]  /*1bd0*/  UMOV UR31, UR4 ;  /* 0x00000004001f7c82 */ /* 0x000fe20008000000 */
[----:B------:R-:W-:Y:S02]  /*1be0*/  UIADD3 UR4, UPT, UPT, -UR6, URZ, URZ ;  /* 0x000000ff06047290 */ /* 0x000fe4000fffe1ff */
[----:B------:R-:W-:Y:S02]  /*1bf0*/  @!UP0 UIADD3 UR31, UPT, UPT, -UR31, URZ, URZ ;  /* 0x000000ff1f1f8290 */ /* 0x000fe4000fffe1ff */
[----:B------:R-:W-:Y:S02]  /*1c00*/  UISETP.GE.U32.AND UP0, UPT, UR52, 0x3f, UPT ;  /* 0x0000003f3400788c */ /* 0x000fe4000bf06070 */
[----:B------:R-:W-:Y:S02]  /*1c10*/  @!UP1 ULOP3.LUT UR31, URZ, UR37, URZ, 0x33, !UPT ;  /* 0x00000025ff1f9292 */ /* 0x000fe4000f8e33ff */
[----:B------:R-:W-:Y:S02]  /*1c20*/  UIMAD UR4, UR46, UR4, UR23 ;  /* 0x000000042e0472a4 */ /* 0x000fe4000f8e0217 */
[----:B------:R-:W-:-:S02]  /*1c30*/  UIADD3 UR5, UPT, UPT, -UR31, URZ, URZ ;  /* 0x000000ff1f057290 */ /* 0x000fc4000fffe1ff */
[----:B------:R-:W-:Y:S02]  /*1c40*/  USHF.L.U32 UR10, UR4, 0x6, URZ ;  /* 0x00000006040a7899 */ /* 0x000fe400080006ff */
[----:B------:R-:W-:Y:S01]  /*1c50*/  UIMAD UR37, UR37, UR5, UR6 ;  /* 0x00000005252572a4 */ /* 0x000fe2000f8e0206 */
[----:B-12---:R-:W-:Y:S11]  /*1c60*/  BRA.U !UP0, `(.L_x_18) ;  /* 0x0000000508107547 */ /* 0x006ff6000b800000 */
[----:B------:R-:W1:Y:S01]  /*1c70*/  LDCU.64 UR8, c[0x0][0x5b0] ;  /* 0x0000b600ff0877ac */ /* 0x000e620008000a00 */
[----:B------:R-:W1:Y:S01]  /*1c80*/  LDCU.64 UR26, c[0x0][0x5d8] ;  /* 0x0000bb00ff1a77ac */ /* 0x000e620008000a00 */
[----:B------:R-:W2:Y:S01]  /*1c90*/  LDCU UR19, c[0x0][0x598] ;  /* 0x0000b300ff1377ac */ /* 0x000ea20008000800 */
[----:B------:R-:W3:Y:S01]  /*1ca0*/  LDCU UR18, c[0x0][0x58c] ;  /* 0x0000b180ff1277ac */ /* 0x000ee20008000800 */
[----:B------:R-:W4:Y:S01]  /*1cb0*/  LDCU UR21, c[0x0][0x59c] ;  /* 0x0000b380ff1577ac */ /* 0x000f220008000800 */
[----:B------:R-:W2:Y:S01]  /*1cc0*/  LDCU UR20, c[0x0][0x5a0] ;  /* 0x0000b400ff1477ac */ /* 0x000ea20008000800 */
[----:B------:R-:W2:Y:S01]  /*1cd0*/  LDCU.64 UR16, c[0x0][0x590] ;  /* 0x0000b200ff1077ac */ /* 0x000ea20008000a00 */
[----:B------:R-:W2:Y:S01]  /*1ce0*/  LDCU.64 UR6, c[0x0][0x5b8] ;  /* 0x0000b700ff0677ac */ /* 0x000ea20008000a00 */
[----:B------:R-:W2:Y:S01]  /*1cf0*/  LDCU.64 UR4, c[0x0][0x5d0] ;  /* 0x0000ba00ff0477ac */ /* 0x000ea20008000a00 */
[----:B-1----:R-:W-:Y:S02]  /*1d00*/  UIMAD UR30, UR37, UR8, UR26 ;  /* 0x00000008251e72a4 */ /* 0x002fe4000f8e021a */
[----:B------:R-:W-:Y:S01]  /*1d10*/  UIMAD UR27, UR31, UR9, UR27 ;  /* 0x000000091f1b72a4 */ /* 0x000fe2000f8e021b */
[----:B------:R-:W-:Y:S01]  /*1d20*/  UMOV UR14, URZ ;  /* 0x000000ff000e7c82 */ /* 0x000fe20008000000 */
[----:B---34-:R-:W-:-:S10]  /*1d30*/  UMOV UR11, UR29 ;  /* 0x0000001d000b7c82 */ /* 0x018fd40008000000 */
.L_x_23:
[----:B---3--:R-:W-:Y:S01]  /*1d40*/  @!P2 MOV R3, 0x2000 ;  /* 0x000020000003a802 */ /* 0x008fe20000000f00 */
[----:B------:R-:W-:Y:S01]  /*1d50*/  ULEA UR33, UR11, UR36, 0x3 ;  /* 0x000000240b217291 */ /* 0x000fe2000f8e18ff */
[----:B----4-:R-:W-:Y:S11]  /*1d60*/  @P0 BRA `(.L_x_19) ;  /* 0x0000000000100947 */ /* 0x010ff60003800000 */
[----:B------:R-:W-:Y:S04]  /*1d70*/  MOV R4, UR28 ;  /* 0x0000001c00047c02 */ /* 0x000fe80008000f00 */
[----:B------:R-:W-:Y:S04]  /*1d80*/  SHF.L.U32 R4, R4, 0x1f, RZ ;  /* 0x0000001f04047819 */ /* 0x000fe800000006ff */
[----:B------:R-:W1:Y:S02]  /*1d90*/  SYNCS.PHASECHK.TRANS64.TRYWAIT P0, [UR33+0xd0], R4 ;  /* 0x0000d004ff0075a7 */ /* 0x000e640008001121 */
[----:B-1----:R-:W-:Y:S05]  /*1da0*/  @!P0 BRA `(.L_x_20) ;  /* 0x0000006c00548947 */ /* 0x002fea0003800000 */
.L_x_19:
[----:B------:R3:W-:Y:S01]  /*1db0*/  @!P2 SYNCS.ARRIVE.TRANS64 RZ, [UR33], R3 ;  /* 0x00000003ffffa9a7 */ /* 0x0007e20008000021 */
[----:B------:R-:W-:Y:S04]  /*1dc0*/  BSSY.RECONVERGENT B0, `(.L_x_21) ;  /* 0x0000003000007945 */ /* 0x000fe80003800200 */
[----:B------:R-:W-:Y:S05]  /*1dd0*/  @P3 BRA `(.L_x_22) ;  /* 0x0000000000043947 */ /* 0x000fea0003800000 */
[----:B--2---:R-:W-:Y:S05]  /*1de0*/  BPT.TRAP 0x1 ;  /* 0x000000040000795c */ /* 0x004fea0000300000 */
.L_x_22:
[----:B--2---:R-:W-:Y:S05]  /*1df0*/  BSYNC.RECONVERGENT B0 ;  /* 0x0000000000007941 */ /* 0x004fea0003800200 */
.L_x_21:
[----:B------:R-:W-:Y:S02]  /*1e00*/  UIADD3 UR8, UPT, UPT, UR11, 0x1, URZ ;  /* 0x000000010b087890 */ /* 0x000fe4000fffe0ff */
[----:B------:R-:W-:Y:S02]  /*1e10*/  USHF.L.U32 UR35, UR14, 0x5, URZ ;  /* 0x000000050e237899 */ /* 0x000fe400080006ff */
[----:B------:R-:W-:Y:S02]  /*1e20*/  UISETP.NE.AND UP0, UPT, UR8, 0x1a, UPT ;  /* 0x0000001a0800788c */ /* 0x000fe4000bf05270 */
[----:B------:R-:W-:Y:S02]  /*1e30*/  UISETP.NE.AND UP2, UPT, UR19, 0x1, UPT ;  /* 0x000000011300788c */ /* 0x000fe4000bf45270 */
[----:B------:R-:W-:Y:S02]  /*1e40*/  USEL UR9, URZ, 0x1, UP0 ;  /* 0x00000001ff097887 */ /* 0x000fe40008000000 */
[----:B------:R-:W-:Y:S02]  /*1e50*/  USEL UR29, UR8, URZ, UP0 ;  /* 0x000000ff081d7287 */ /* 0x000fe40008000000 */
[----:B------:R-:W-:Y:S02]  /*1e60*/  ULOP3.LUT UR28, UR28, UR9, URZ, 0x3c, !UPT ;  /* 0x000000091c1c7292 */ /* 0x000fe4000f8e3cff */
[----:B------:R-:W-:Y:S02]  /*1e70*/  ULEA UR8, UR29, UR36, 0x3 ;  /* 0x000000241d087291 */ /* 0x000fe4000f8e18ff */
[----:B------:R-:W-:Y:S02]  /*1e80*/  UISETP.NE.AND UP0, UPT, UR18, 0x1, UPT ;  /* 0x000000011200788c */ /* 0x000fe4000bf05270 */
[----:B------:R-:W-:Y:S01]  /*1e90*/  UIADD3 UR24, UP1, UPT, UR40, 0x80, URZ ;  /* 0x0000008028187890 */ /* 0x000fe2000ff3e0ff */
[----:B-1----:R-:W-:Y:S01]  /*1ea0*/  MOV R0, UR28 ;  /* 0x0000001c00007c02 */ /* 0x002fe20008000f00 */
[----:B------:R-:W-:Y:S02]  /*1eb0*/  ULEA UR15, UR11, UR36, 0xc ;  /* 0x000000240b0f7291 */ /* 0x000fe4000f8e60ff */
[----:B------:R-:W-:Y:S01]  /*1ec0*/  UIADD3.X UR25, UPT, UPT, URZ, UR41, URZ, UP1, !UPT ;  /* 0x00000029ff197290 */ /* 0x000fe20008ffe4ff */
[----:B------:R-:W-:Y:S01]  /*1ed0*/  SHF.L.U32 R0, R0, 0x1f, RZ ;  /* 0x0000001f00007819 */ /* 0x000fe200000006ff */
[----:B------:R-:W-:Y:S02]  /*1ee0*/  UIADD3 UR32, UPT, UPT, UR15, 0x3600, URZ ;  /* 0x000036000f207890 */ /* 0x000fe4000fffe0ff */
[----:B------:R-:W-:Y:S01]  /*1ef0*/  UPRMT UR26, UR30, 0x40, UR27 ;  /* 0x000000401e1a7896 */ /* 0x000fe2000800001b */
[----:B------:R1:W4:Y:S01]  /*1f00*/  SYNCS.PHASECHK.TRANS64.TRYWAIT P0, [UR8+0xd0], R0 ;  /* 0x0000d000ff0075a7 */ /* 0x0003220008001108 */
[----:B------:R-:W-:Y:S02]  /*1f10*/  UIMAD.WIDE.U32 UR8, UR35, UR16, URZ ;  /* 0x00000010230872a5 */ /* 0x000fe4000f8e00ff */
[----:B------:R-:W-:Y:S02]  /*1f20*/  UIADD3 UR14, UPT, UPT, UR14, 0x1, URZ ;  /* 0x000000010e0e7890 */ /* 0x000fe4000fffe0ff */
[----:B------:R-:W-:Y:S01]  /*1f30*/  USHF.R.U32.HI UR9, URZ, UR17, UR9 ;  /* 0x00000011ff097299 */ /* 0x000fe20008011609 */
[----:B------:R-:W-:Y:S01]  /*1f40*/  UMOV UR42, 0x0 ;  /* 0x00000000002a7882 */ /* 0x000fe20000000000 */
[----:B------:R-:W-:Y:S02]  /*1f50*/  UMOV UR43, 0x10000000 ;  /* 0x10000000002b7882 */ /* 0x000fe40000000000 */
[----:B------:R-:W-:Y:S01]  /*1f60*/  USEL UR9, UR35, UR9, !UP0 ;  /* 0x0000000923097287 */ /* 0x000fe2000c000000 */
[----:B------:R-:W-:Y:S01]  /*1f70*/  UTMALDG.2D [UR32], [UR24], desc[UR42] ;  /* 0x00002a20180075b4 */ /* 0x000fe20008009000 */
[----:B------:R-:W-:Y:S02]  /*1f80*/  UIADD3 UR22, UP0, UPT, UR40, 0x180, URZ ;  /* 0x0000018028167890 */ /* 0x000fe4000ff1e0ff */
[----:B------:R-:W-:Y:S02]  /*1f90*/  UIMAD.WIDE.U32 UR12, UR9, UR21, URZ ;  /* 0x00000015090c72a5 */ /* 0x000fe4000f8e00ff */
[----:B------:R-:W-:Y:S02]  /*1fa0*/  UIADD3 UR11, UPT, UPT, -UR9, URZ, URZ ;  /* 0x000000ff090b7290 */ /* 0x000fe4000fffe1ff */
[----:B------:R-:W-:Y:S02]  /*1fb0*/  USHF.R.U32.HI UR13, URZ, UR20, UR13 ;  /* 0x00000014ff0d7299 */ /* 0x000fe4000801160d */
[----:B------:R-:W-:Y:S02]  /*1fc0*/  UIMAD UR11, UR18, UR11, UR35 ;  /* 0x0000000b120b72a4 */ /* 0x000fe4000f8e0223 */
[----:B------:R-:W-:Y:S02]  /*1fd0*/  USEL UR13, UR9, UR13, !UP2 ;  /* 0x0000000d090d7287 */ /* 0x000fe4000d000000 */
[----:B------:R-:W-:Y:S02]  /*1fe0*/  UIMAD UR11, UR11, UR6, UR4 ;  /* 0x000000060b0b72a4 */ /* 0x000fe4000f8e0204 */
[----:B------:R-:W-:Y:S02]  /*1ff0*/  UIADD3 UR8, UPT, UPT, -UR13, URZ, URZ ;  /* 0x000000ff0d087290 */ /* 0x000fe4000fffe1ff */
[----:B------:R-:W-:Y:S02]  /*2000*/  UIADD3.X UR23, UPT, UPT, URZ, UR41, URZ, UP0, !UPT ;  /* 0x00000029ff177290 */ /* 0x000fe400087fe4ff */
[----:B------:R-:W-:Y:S02]  /*2010*/  UIMAD UR9, UR19, UR8, UR9 ;  /* 0x00000008130972a4 */ /* 0x000fe4000f8e0209 */
[----:B------:R-:W-:Y:S02]  /*2020*/  UIADD3 UR8, UPT, UPT, UR15, 0x1d600, URZ ;  /* 0x0001d6000f087890 */ /* 0x000fe4000fffe0ff */
[----:B------:R-:W-:Y:S02]  /*2030*/  UIMAD UR12, UR9, UR7, UR5 ;  /* 0x00000007090c72a4 */ /* 0x000fe4000f8e0205 */
[----:B------:R-:W-:Y:S01]  /*2040*/  UPRMT UR15, UR26, 0x5410, URZ ;  /* 0x000054101a0f7896 */ /* 0x000fe200080000ff */
[----:B------:R-:W-:Y:S01]  /*2050*/  UMOV UR9, UR33 ;  /* 0x0000002100097c82 */ /* 0x000fe20008000000 */
[----:B------:R-:W-:Y:S07]  /*2060*/  UISETP.NE.AND UP0, UPT, UR14, UR38, UPT ;  /* 0x000000260e00728c */ /* 0x000fee000bf05270 */
[----:B------:R2:W-:Y:S02]  /*2070*/  UTMALDG.4D.IM2COL [UR8], [UR22], UR15 ;  /* 0x00000008160073b4 */ /* 0x0005e4000805800f */
[----:B--2---:R-:W-:Y:S01]  /*2080*/  UMOV UR15, UR38 ;  /* 0x00000026000f7c82 */ /* 0x004fe20008000000 */
[----:B------:R-:W-:Y:S01]  /*2090*/  UMOV UR11, UR29 ;  /* 0x0000001d000b7c82 */ /* 0x000fe20008000000 */
[----:B-1----:R-:W-:Y:S05]  /*20a0*/  BRA.U UP0, `(.L_x_23) ;  /* 0xfffffffd00247547 */ /* 0x002fea000b83ffff */
.L_x_18:
[----:B------:R-:W-:Y:S01]  /*20b0*/  ULEA UR4, UR29, UR36, 0x3 ;  /* 0x000000241d047291 */ /* 0x000fe2000f8e18ff */
[----:B------:R-:W-:Y:S01]  /*20c0*/  MOV R0, UR28 ;  /* 0x0000001c00007c02 */ /* 0x000fe20008000f00 */
[----:B------:R-:W-:Y:S01]  /*20d0*/  @!P1 SYNCS.ARRIVE.TRANS64.A1T0 RZ, [UR36+0x1d8], RZ ;  /* 0x0001d8ffffff99a7 */ /* 0x000fe20008100024 */
[----:B------:R-:W-:Y:S02]  /*20e0*/  UISETP.GT.AND UP0, UPT, UR50, UR49, UPT ;  /* 0x000000313200728c */ /* 0x000fe4000bf04270 */
[----:B------:R-:W-:-:S04]  /*20f0*/  SHF.L.U32 R0, R0, 0x1f, RZ ;  /* 0x0000001f00007819 */ /* 0x000fc800000006ff */
[----:B----4-:R1:W2:Y:S03]  /*2100*/  SYNCS.PHASECHK.TRANS64.TRYWAIT P0, [UR4+0xd0], R0 ;  /* 0x0000d000ff0075a7 */ /* 0x0102a60008001104 */
[----:B------:R-:W-:Y:S05]  /*2110*/  BRA.U !UP0, `(.L_x_24) ;  /* 0x0000000508107547 */ /* 0x000fea000b800000 */
[----:B------:R-:W4:Y:S01]  /*2120*/  LDCU.64 UR8, c[0x0][0x5b0] ;  /* 0x0000b600ff0877ac */ /* 0x000f220008000a00 */
[----:B------:R-:W4:Y:S01]  /*2130*/  LDCU.64 UR32, c[0x0][0x5d8] ;  /* 0x0000bb00ff2077ac */ /* 0x000f220008000a00 */
[----:B------:R-:W1:Y:S01]  /*2140*/  LDCU UR18, c[0x0][0x598] ;  /* 0x0000b300ff1277ac */ /* 0x000e620008000800 */
[----:B------:R-:W1:Y:S01]  /*2150*/  LDCU UR14, c[0x0][0x58c] ;  /* 0x0000b180ff0e77ac */ /* 0x000e620008000800 */
[----:B------:R-:W1:Y:S01]  /*2160*/  LDCU UR20, c[0x0][0x59c] ;  /* 0x0000b380ff1477ac */ /* 0x000e620008000800 */
[----:B------:R-:W1:Y:S01]  /*2170*/  LDCU UR19, c[0x0][0x5a0] ;  /* 0x0000b400ff1377ac */ /* 0x000e620008000800 */
[----:B----4-:R-:W-:Y:S01]  /*2180*/  UIMAD UR35, UR37, UR8, UR32 ;  /* 0x00000008252372a4 */ /* 0x010fe2000f8e0220 */
[----:B------:R-:W4:Y:S01]  /*2190*/  LDCU.64 UR16, c[0x0][0x590] ;  /* 0x0000b200ff1077ac */ /* 0x000f220008000a00 */
[----:B------:R-:W1:Y:S01]  /*21a0*/  LDCU.64 UR6, c[0x0][0x5b8] ;  /* 0x0000b700ff0677ac */ /* 0x000e620008000a00 */
[----:B------:R-:W1:Y:S01]  /*21b0*/  LDCU.64 UR4, c[0x0][0x5d0] ;  /* 0x0000ba00ff0477ac */ /* 0x000e620008000a00 */
[----:B------:R-:W-:-:S02]  /*21c0*/  UIMAD UR33, UR31, UR9, UR33 ;  /* 0x000000091f2172a4 */ /* 0x000fc4000f8e0221 */
[----:B------:R-:W-:Y:S01]  /*21d0*/  UIADD3 UR37, UPT, UPT, UR51, UR15, URZ ;  /* 0x0000000f33257290 */ /* 0x000fe2000fffe0ff */
[----:B------:R-:W-:-:S11]  /*21e0*/  UMOV UR11, UR29 ;  /* 0x0000001d000b7c82 */ /* 0x000fd60008000000 */
.L_x_29:
[----:B--23--:R-:W-:Y:S01]  /*21f0*/  @!P2 MOV R3, 0x2000 ;  /* 0x000020000003a802 */ /* 0x00cfe20000000f00 */
[----:B------:R-:W-:Y:S01]  /*2200*/  ULEA UR25, UR11, UR36, 0x3 ;  /* 0x000000240b197291 */ /* 0x000fe2000f8e18ff */
[----:B--2---:R-:W-:Y:S11]  /*2210*/  @P0 BRA `(.L_x_25) ;  /* 0x0000000000100947 */ /* 0x004ff60003800000 */
[----:B------:R-:W-:Y:S04]  /*2220*/  MOV R4, UR28 ;  /* 0x0000001c00047c02 */ /* 0x000fe80008000f00 */
[----:B------:R-:W-:Y:S04]  /*2230*/  SHF.L.U32 R4, R4, 0x1f, RZ ;  /* 0x0000001f04047819 */ /* 0x000fe800000006ff */
[----:B------:R-:W2:Y:S02]  /*2240*/  SYNCS.PHASECHK.TRANS64.TRYWAIT P0, [UR25+0xd0], R4 ;  /* 0x0000d004ff0075a7 */ /* 0x000ea40008001119 */
[----:B--2---:R-:W-:Y:S05]  /*2250*/  @!P0 BRA `(.L_x_26) ;  /* 0x0000006800408947 */ /* 0x004fea0003800000 */
.L_x_25:
[----:B------:R2:W-:Y:S01]  /*2260*/  @!P2 SYNCS.ARRIVE.TRANS64 RZ, [UR25], R3 ;  /* 0x00000003ffffa9a7 */ /* 0x0005e20008000019 */
[----:B------:R-:W-:Y:S04]  /*2270*/  BSSY.RECONVERGENT B0, `(.L_x_27) ;  /* 0x0000003000007945 */ /* 0x000fe80003800200 */
[----:B------:R-:W-:Y:S05]  /*2280*/  @P3 BRA `(.L_x_28) ;  /* 0x0000000000043947 */ /* 0x000fea0003800000 */
[----:B-1--4-:R-:W-:Y:S05]  /*2290*/  BPT.TRAP 0x1 ;  /* 0x000000040000795c */ /* 0x012fea0000300000 */
.L_x_28:
[----:B-1--4-:R-:W-:Y:S05]  /*22a0*/  BSYNC.RECONVERGENT B0 ;  /* 0x0000000000007941 */ /* 0x012fea0003800200 */
.L_x_27:
        /* <DEDUP_REMOVED lines=10> */
[----:B------:R-:W-:Y:S01]  /*2350*/  MOV R0, UR28 ;  /* 0x0000001c00007c02 */ /* 0x000fe20008000f00 */
[----:B------:R-:W-:Y:S02]  /*2360*/  ULEA UR21, UR11, UR36, 0xc ;  /* 0x000000240b157291 */ /* 0x000fe4000f8e60ff */
[----:B------:R-:W-:Y:S01]  /*2370*/  UIADD3.X UR23, UPT, UPT, URZ, UR41, URZ, UP1, !UPT ;  /* 0x00000029ff177290 */ /* 0x000fe20008ffe4ff */
[----:B------:R-:W-:Y:S01]  /*2380*/  SHF.L.U32 R0, R0, 0x1f, RZ ;  /* 0x0000001f00007819 */ /* 0x000fe200000006ff */
[----:B------:R-:W-:Y:S02]  /*2390*/  UIADD3 UR24, UPT, UPT, UR21, 0x3600, URZ ;  /* 0x0000360015187890 */ /* 0x000fe4000fffe0ff */
[----:B------:R-:W-:Y:S01]  /*23a0*/  UPRMT UR32, UR35, 0x40, UR33 ;  /* 0x0000004023207896 */ /* 0x000fe20008000021 */
[----:B------:R1:W3:Y:S01]  /*23b0*/  SYNCS.PHASECHK.TRANS64.TRYWAIT P0, [UR8+0xd0], R0 ;  /* 0x0000d000ff0075a7 */ /* 0x0002e20008001108 */
[----:B------:R-:W-:Y:S02]  /*23c0*/  UIMAD.WIDE.U32 UR8, UR27, UR16, URZ ;  /* 0x000000101b0872a5 */ /* 0x000fe4000f8e00ff */
[----:B------:R-:W-:Y:S02]  /*23d0*/  UIADD3 UR15, UPT, UPT, UR15, 0x1, URZ ;  /* 0x000000010f0f7890 */ /* 0x000fe4000fffe0ff */
[----:B------:R-:W-:Y:S01]  /*23e0*/  USHF.R.U32.HI UR9, URZ, UR17, UR9 ;  /* 0x00000011ff097299 */ /* 0x000fe20008011609 */
[----:B------:R-:W-:Y:S01]  /*23f0*/  UMOV UR42, 0x0 ;  /* 0x00000000002a7882 */ /* 0x000fe20000000000 */
[----:B------:R-:W-:Y:S02]  /*2400*/  UMOV UR43, 0x10000000 ;  /* 0x10000000002b7882 */ /* 0x000fe40000000000 */
[----:B------:R-:W-:Y:S02]  /*2410*/  USEL UR9, UR27, UR9, !UP0 ;  /* 0x000000091b097287 */ /* 0x000fe4000c000000 */
[----:B------:R-:W-:Y:S02]  /*2420*/  UIADD3 UR30, UP0, UPT, UR40, 0x180, URZ ;  /* 0x00000180281e7890 */ /* 0x000fe4000ff1e0ff */
[----:B------:R-:W-:Y:S02]  /*2430*/  UIMAD.WIDE.U32 UR12, UR9, UR20, URZ ;  /* 0x00000014090c72a5 */ /* 0x000fe4000f8e00ff */
[----:B------:R-:W-:Y:S02]  /*2440*/  UIADD3 UR11, UPT, UPT, -UR9, URZ, URZ ;  /* 0x000000ff090b7290 */ /* 0x000fe4000fffe1ff */
[----:B------:R-:W-:Y:S02]  /*2450*/  USHF.R.U32.HI UR13, URZ, UR19, UR13 ;  /* 0x00000013ff0d7299 */ /* 0x000fe4000801160d */
[----:B------:R-:W-:Y:S02]  /*2460*/  UIMAD UR11, UR14, UR11, UR27 ;  /* 0x0000000b0e0b72a4 */ /* 0x000fe4000f8e021b */
[----:B------:R-:W-:Y:S02]  /*2470*/  USEL UR13, UR9, UR13, !UP2 ;  /* 0x0000000d090d7287 */ /* 0x000fe4000d000000 */
[----:B------:R-:W-:Y:S02]  /*2480*/  UIMAD UR11, UR11, UR6, UR4 ;  /* 0x000000060b0b72a4 */ /* 0x000fe4000f8e0204 */
[----:B------:R-:W-:Y:S01]  /*2490*/  UIADD3 UR8, UPT, UPT, -UR13, URZ, URZ ;  /* 0x000000ff0d087290 */ /* 0x000fe2000fffe1ff */
[----:B------:R-:W-:Y:S01]  /*24a0*/  UMOV UR26, UR34 ;  /* 0x00000022001a7c82 */ /* 0x000fe20008000000 */
[----:B------:R-:W-:Y:S01]  /*24b0*/  UIADD3.X UR31, UPT, UPT, URZ, UR41, URZ, UP0, !UPT ;  /* 0x00000029ff1f7290 */ /* 0x000fe200087fe4ff */
[----:B------:R-:W-:Y:S01]  /*24c0*/  UTMALDG.2D [UR24], [UR22], desc[UR42] ;  /* 0x00002a18160075b4 */ /* 0x000fe20008009000 */
[----:B------:R-:W-:Y:S02]  /*24d0*/  UIMAD UR9, UR18, UR8, UR9 ;  /* 0x00000008120972a4 */ /* 0x000fe4000f8e0209 */
[----:B------:R-:W-:Y:S02]  /*24e0*/  UIADD3 UR8, UPT, UPT, UR21, 0x1d600, URZ ;  /* 0x0001d60015087890 */ /* 0x000fe4000fffe0ff */
[----:B------:R-:W-:Y:S02]  /*24f0*/  UIMAD UR12, UR9, UR7, UR5 ;  /* 0x00000007090c72a4 */ /* 0x000fe4000f8e0205 */
[----:B------:R-:W-:Y:S01]  /*2500*/  UPRMT UR21, UR32, 0x5410, URZ ;  /* 0x0000541020157896 */ /* 0x000fe200080000ff */
[----:B------:R-:W-:Y:S01]  /*2510*/  UMOV UR9, UR25 ;  /* 0x0000001900097c82 */ /* 0x000fe20008000000 */
[----:B------:R-:W-:Y:S07]  /*2520*/  UISETP.NE.AND UP0, UPT, UR15, UR37, UPT ;  /* 0x000000250f00728c */ /* 0x000fee000bf05270 */
[----:B------:R4:W-:Y:S02]  /*2530*/  UTMALDG.4D.IM2COL [UR8], [UR30], UR21 ;  /* 0x000000081e0073b4 */ /* 0x0009e40008058015 */
[----:B----4-:R-:W-:Y:S01]  /*2540*/  UMOV UR11, UR29 ;  /* 0x0000001d000b7c82 */ /* 0x010fe20008000000 */
[----:B-1----:R-:W-:Y:S05]  /*2550*/  BRA.U UP0, `(.L_x_29) ;  /* 0xfffffffd00247547 */ /* 0x002fea000b83ffff */
.L_x_24:
[----:B--23--:R-:W-:Y:S01]  /*2560*/  SHF.L.U32 R3, R2, 0x1f, RZ ;  /* 0x0000001f02037819 */ /* 0x00cfe200000006ff */
[----:B------:R-:W-:-:S03]  /*2570*/  NOP ;  /* 0x0000000000007918 */ /* 0x000fc60000000000 */
[----:B------:R-:W2:Y:S02]  /*2580*/  SYNCS.PHASECHK.TRANS64.TRYWAIT P0, [UR36+0x1e0], R3 ;  /* 0x0001e003ff0075a7 */ /* 0x000ea40008001124 */
[----:B--2---:R-:W-:Y:S05]  /*2590*/  @!P0 BRA `(.L_x_30) ;  /* 0x0000006400888947 */ /* 0x004fea0003800000 */
.L_x_133:
[----:B------:R-:W2:Y:S01]  /*25a0*/  LDS.128 R4, [UR36+0x220] ;  /* 0x00022024ff047984 */ /* 0x000ea20008000c00 */
[----:B------:R-:W-:Y:S02]  /*25b0*/  UIADD3 UR4, UPT, UPT, UR36, 0x1e8, URZ ;  /* 0x000001e824047890 */ /* 0x000fe4000fffe0ff */
[----:B------:R-:W-:Y:S01]  /*25c0*/  UISETP.GE.AND UP0, UPT, UR39, 0x1, UPT ;  /* 0x000000012700788c */ /* 0x000fe2000bf06270 */
[----:B------:R-:W-:Y:S01]  /*25d0*/  @!PT LDS RZ, [RZ] ;  /* 0x00000000fffff984 */ /* 0x000fe20000000800 */
[----:B------:R-:W-:Y:S01]  /*25e0*/  @!PT LDS RZ, [RZ] ;  /* 0x00000000fffff984 */ /* 0x000fe20000000800 */
[----:B------:R-:W-:Y:S01]  /*25f0*/  @!PT LDS RZ, [RZ] ;  /* 0x00000000fffff984 */ /* 0x000fe20000000800 */
[----:B------:R-:W-:Y:S01]  /*2600*/  @!PT LDS RZ, [RZ] ;  /* 0x00000000fffff984 */ /* 0x000fe20000000800 */
[----:B------:R3:W-:Y:S06]  /*2610*/  MEMBAR.ALL.CTA ;  /* 0x0000000000007992 */ /* 0x0007ec0000008000 */
[----:B---3--:R-:W3:Y:S01]  /*2620*/  FENCE.VIEW.ASYNC.S ;  /* 0x00000000000073c6 */ /* 0x008ee20000000000 */
[----:B------:R-:W-:-:S09]  /*2630*/  UPRMT UR4, URZ, 0x654, UR4 ;  /* 0x00000654ff047896 */ /* 0x000fd20008000004 */
[----:B---3--:R-:W-:Y:S01]  /*2640*/  SYNCS.ARRIVE.TRANS64.RED.A1T0 RZ, [UR4], RZ ;  /* 0x000000ffffff79a7 */ /* 0x008fe20008100404 */
[----:B--2---:R-:W-:-:S13]  /*2650*/  LOP3.LUT P0, RZ, R6, 0x1, RZ, 0xc0, !PT ;  /* 0x0000000106ff7812 */ /* 0x004fda000780c0ff */
[----:B------:R-:W-:Y:S01]  /*2660*/  VOTEU.ANY UP1, P0 ;  /* 0x0000000000ff7886 */ /* 0x000fe20000020100 */
[----:B------:R-:W-:-:S13]  /*2670*/  PLOP3.LUT P0, PT, PT, PT, UP1, 0x80, 0x8 ;  /* 0x000000000008781c */ /* 0x000fda0003f0f018 */
[----:B-1----:R-:W-:Y:S02]  /*2680*/  @P0 MOV R0, R4 ;  /* 0x0000000400000202 */ /* 0x002fe40000000f00 */
[----:B------:R-:W-:Y:S02]  /*2690*/  @P0 LOP3.LUT R4, R5, 0xffff, RZ, 0xc0, !PT ;  /* 0x0000ffff05040812 */ /* 0x000fe400078ec0ff */
[----:B------:R-:W-:Y:S02]  /*26a0*/  @P0 R2UR UR6, R0 ;  /* 0x00000000000602ca */ /* 0x000fe400000e0000 */
[----:B------:R-:W-:-:S11]  /*26b0*/  @P0 R2UR UR5, R4 ;  /* 0x00000000040502ca */ /* 0x000fd600000e0000 */
[----:B------:R-:W-:Y:S02]  /*26c0*/  @UP1 UMOV UR45, UR6 ;  /* 0x00000006002d1c82 */ /* 0x000fe40008000000 */
[----:B------:R-:W-:Y:S01]  /*26d0*/  @UP1 UMOV UR44, UR5 ;  /* 0x00000005002c1c82 */ /* 0x000fe20008000000 */
[----:B------:R-:W-:Y:S05]  /*26e0*/  BRA.U !UP0, `(.L_x_31) ;  /* 0x0000000108d47547 */ /* 0x000fea000b800000 */
[----:B------:R-:W1:Y:S01]  /*26f0*/  LDCU.128 UR16, c[0x0][0xb10] ;  /* 0x00016200ff1077ac */ /* 0x000e620008000c00 */
[----:B------:R-:W2:Y:S01]  /*2700*/  LDCU UR21, c[0x0][0xb20] ;  /* 0x00016400ff1577ac */ /* 0x000ea20008000800 */
[----:B------:R-:W3:Y:S01]  /*2710*/  LDCU UR20, c[0x0][0xb0c] ;  /* 0x00016180ff1477ac */ /* 0x000ee20008000800 */
[----:B------:R-:W4:Y:S01]  /*2720*/  LDCU.64 UR14, c[0x0][0xb28] ;  /* 0x00016500ff0e77ac */ /* 0x000f220008000a00 */
[----:B------:R-:W-:Y:S02]  /*2730*/  UISETP.NE.AND UP3, UPT, UR39, 0x1, UPT ;  /* 0x000000012700788c */ /* 0x000fe4000bf65270 */
[----:B-1----:R-:W-:Y:S02]  /*2740*/  UIMAD.WIDE.U32 UR4, UR47, UR19, URZ ;  /* 0x000000132f0472a5 */ /* 0x002fe4000f8e00ff */
[----:B------:R-:W-:Y:S02]  /*2750*/  UIMAD.WIDE.U32 UR6, UR48, UR16, URZ ;  /* 0x00000010300672a5 */ /* 0x000fe4000f8e00ff */
[----:B------:R-:W-:-:S02]  /*2760*/  UISETP.NE.AND UP0, UPT, UR18, 0x1, UPT ;  /* 0x000000011200788c */ /* 0x000fc4000bf05270 */
[----:B------:R-:W-:Y:S01]  /*2770*/  UIMAD.WIDE.U32 UR10, UR44, UR19, URZ ;  /* 0x000000132c0a72a5 */ /* 0x000fe2000f8e00ff */
[----:B------:R-:W-:Y:S01]  /*2780*/  UMOV UR4, UR5 ;  /* 0x0000000500047c82 */ /* 0x000fe20008000000 */
[----:B---3--:R-:W-:Y:S02]  /*2790*/  UISETP.NE.AND UP2, UPT, UR20, 0x1, UPT ;  /* 0x000000011400788c */ /* 0x008fe4000bf45270 */
[----:B--2---:R-:W-:Y:S02]  /*27a0*/  USHF.R.U32.HI UR5, URZ, UR21, UR4 ;  /* 0x00000015ff057299 */ /* 0x004fe40008011604 */
[----:B------:R-:W-:Y:S01]  /*27b0*/  UIMAD.WIDE.U32 UR12, UR45, UR16, URZ ;  /* 0x000000102d0c72a5 */ /* 0x000fe2000f8e00ff */
[----:B------:R-:W-:Y:S01]  /*27c0*/  UMOV UR4, UR7 ;  /* 0x0000000700047c82 */ /* 0x000fe20008000000 */
[----:B------:R-:W-:Y:S02]  /*27d0*/  USEL UR5, UR47, UR5, !UP0 ;  /* 0x000000052f057287 */ /* 0x000fe4000c000000 */
[----:B------:R-:W-:-:S02]  /*27e0*/  USHF.R.U32.HI UR4, URZ, UR17, UR4 ;  /* 0x00000011ff047299 */ /* 0x000fc40008011604 */
[----:B----4-:R-:W-:Y:S02]  /*27f0*/  UIMAD.WIDE.U32 UR8, UR5, UR14, URZ ;  /* 0x0000000e050872a5 */ /* 0x010fe4000f8e00ff */
[----:B------:R-:W-:Y:S01]  /*2800*/  USEL UR6, UR48, UR4, !UP2 ;  /* 0x0000000430067287 */ /* 0x000fe2000d000000 */
[----:B------:R-:W-:Y:S02]  /*2810*/  UMOV UR12, UR13 ;  /* 0x0000000d000c7c82 */ /* 0x000fe40008000000 */
[----:B------:R-:W-:Y:S01]  /*2820*/  UMOV UR4, UR11 ;  /* 0x0000000b00047c82 */ /* 0x000fe20008000000 */
[----:B------:R-:W-:Y:S01]  /*2830*/  UIMAD.WIDE.U32 UR10, UR6, UR14, URZ ;  /* 0x0000000e060a72a5 */ /* 0x000fe2000f8e00ff */
[----:B------:R-:W-:Y:S01]  /*2840*/  UMOV UR8, UR9 ;  /* 0x0000000900087c82 */ /* 0x000fe20008000000 */
[----:B------:R-:W-:Y:S02]  /*2850*/  USHF.R.U32.HI UR4, URZ, UR21, UR4 ;  /* 0x00000015ff047299 */ /* 0x000fe40008011604 */
[----:B------:R-:W-:-:S03]  /*2860*/  @UP3 USHF.R.U32.HI UR5, URZ, UR15, UR8 ;  /* 0x0000000fff053299 */ /* 0x000fc60008011608 */
[----:B------:R-:W-:Y:S01]  /*2870*/  UMOV UR10, UR11 ;  /* 0x0000000b000a7c82 */ /* 0x000fe20008000000 */
[----:B------:R-:W-:Y:S02]  /*2880*/  USHF.R.U32.HI UR17, URZ, UR17, UR12 ;  /* 0x00000011ff117299 */ /* 0x000fe4000801160c */
[----:B------:R-:W-:Y:S02]  /*2890*/  USEL UR4, UR44, UR4, !UP0 ;  /* 0x000000042c047287 */ /* 0x000fe4000c000000 */
[----:B------:R-:W-:Y:S02]  /*28a0*/  @UP3 USHF.R.U32.HI UR6, URZ, UR15, UR10 ;  /* 0x0000000fff063299 */ /* 0x000fe4000801160a */
[----:B------:R-:W-:Y:S02]  /*28b0*/  UIMAD UR7, UR39, UR5, URZ ;  /* 0x00000005270772a4 */ /* 0x000fe4000f8e02ff */
[----:B------:R-:W-:Y:S02]  /*28c0*/  USEL UR5, UR45, UR17, !UP2 ;  /* 0x000000112d057287 */ /* 0x000fe4000d000000 */
[----:B------:R-:W-:-:S02]  /*28d0*/  UIMAD UR10, UR39, UR6, URZ ;  /* 0x00000006270a72a4 */ /* 0x000fc4000f8e02ff */
[----:B------:R-:W-:Y:S02]  /*28e0*/  UISETP.GE.AND UP0, UPT, UR4, UR7, UPT ;  /* 0x000000070400728c */ /* 0x000fe4000bf06270 */
[----:B------:R-:W-:Y:S02]  /*28f0*/  UIMAD.WIDE.U32 UR8, UR4, UR14, URZ ;  /* 0x0000000e040872a5 */ /* 0x000fe4000f8e00ff */
[----:B------:R-:W-:Y:S02]  /*2900*/  UISETP.GE.OR UP0, UPT, UR5, UR10, UP0 ;  /* 0x0000000a0500728c */ /* 0x000fe40008706670 */
[----:B------:R-:W-:-:S03]  /*2910*/  UIMAD.WIDE.U32 UR10, UR5, UR14, URZ ;  /* 0x0000000e050a72a5 */ /* 0x000fc6000f8e00ff */
[----:B------:R-:W-:Y:S01]  /*2920*/  UMOV UR7, UR9 ;  /* 0x0000000900077c82 */ /* 0x000fe20008000000 */
[----:B------:R-:W-:Y:S02]  /*2930*/  UIADD3 UR9, UPT, UPT, -UR4, URZ, URZ ;  /* 0x000000ff04097290 */ /* 0x000fe4000fffe1ff */
[----:B------:R-:W-:Y:S02]  /*2940*/  USHF.R.U32.HI UR7, URZ, UR15, UR7 ;  /* 0x0000000fff077299 */ /* 0x000fe40008011607 */
[----:B------:R-:W-:Y:S02]  /*2950*/  UIMAD UR10, UR18, UR9, UR44 ;  /* 0x00000009120a72a4 */ /* 0x000fe4000f8e022c */
[----:B------:R-:W-:Y:S01]  /*2960*/  USEL UR7, UR4, UR7, !UP3 ;  /* 0x0000000704077287 */ /* 0x000fe2000d800000 */
[----:B------:R-:W-:Y:S01]  /*2970*/  @!UP0 UMOV UR8, UR11 ;  /* 0x0000000b00088c82 */ /* 0x000fe20008000000 */
[----:B------:R-:W-:Y:S02]  /*2980*/  UIADD3 UR11, UPT, UPT, -UR5, URZ, URZ ;  /* 0x000000ff050b7290 */ /* 0x000fe4000fffe1ff */
[----:B------:R-:W-:-:S02]  /*2990*/  @!UP0 USHF.R.U32.HI UR8, URZ, UR15, UR8 ;  /* 0x0000000fff088299 */ /* 0x000fc40008011608 */
[----:B------:R-:W-:Y:S02]  /*29a0*/  UIADD3 UR9, UPT, UPT, -UR7, URZ, URZ ;  /* 0x000000ff07097290 */ /* 0x000fe4000fffe1ff */
[----:B------:R-:W-:Y:S02]  /*29b0*/  @!UP0 USEL UR8, UR5, UR8, !UP3 ;  /* 0x0000000805088287 */ /* 0x000fe4000d800000 */
[----:B------:R-:W-:Y:S02]  /*29c0*/  UIMAD UR9, UR39, UR9, UR4 ;  /* 0x00000009270972a4 */ /* 0x000fe4000f8e0204 */
[----:B------:R-:W-:Y:S02]  /*29d0*/  @!UP0 UIADD3 UR7, UPT, UPT, UR7, -UR8, URZ ;  /* 0x8000000807078290 */ /* 0x000fe4000fffe0ff */
[----:B------:R-:W-:Y:S02]  /*29e0*/  @!UP0 UIMAD UR8, UR9, UR6, UR8 ;  /* 0x00000006090882a4 */ /* 0x000fe4000f8e0208 */
[----:B------:R-:W-:-:S02]  /*29f0*/  @!UP0 UIMAD UR4, UR39, UR7, UR5 ;  /* 0x00000007270482a4 */ /* 0x000fc4000f8e0205 */
[----:B------:R-:W-:Y:S02]  /*2a00*/  UIMAD UR6, UR20, UR11, UR45 ;  /* 0x0000000b140672a4 */ /* 0x000fe4000f8e022d */
[----:B------:R-:W-:Y:S01]  /*2a10*/  UIMAD UR44, UR4, UR18, UR10 ;  /* 0x00000012042c72a4 */ /* 0x000fe2000f8e020a */
[----:B------:R-:W-:Y:S02]  /*2a20*/  @!UP0 UMOV UR5, UR8 ;  /* 0x0000000800058c82 */ /* 0x000fe40008000000 */
[----:B------:R-:W-:-:S12]  /*2a30*/  UIMAD UR45, UR5, UR20, UR6 ;  /* 0x00000014052d72a4 */ /* 0x000fd8000f8e0206 */
.L_x_31:
        /* <DEDUP_REMOVED lines=20> */
.L_x_32:
[----:B------:R-:W-:Y:S02]  /*2b80*/  R2UR UR5, R49 ;  /* 0x00000000310572ca */ /* 0x000fe400000e0000 */
[----:B------:R-:W-:Y:S02]  /*2b90*/  R2UR UR4, R48 ;  /* 0x00000000300472ca */ /* 0x000fe400000e0000 */
[----:B------:R-:W-:Y:S02]  /*2ba0*/  PLOP3.LUT P1, PT, PT, PT, PT, 0x80, 0x8 ;  /* 0x000000000008781c */ /* 0x000fe40003f2f070 */
[----:B------:R-:W-:-:S07]  /*2bb0*/  LOP3.LUT R2, R2, 0x1, RZ, 0x3c, !PT ;  /* 0x0000000102027812 */ /* 0x000fce00078e3cff */
[----:B------:R-:W-:Y:S02]  /*2bc0*/  UIADD3 UR27, UPT, UPT, UR45, UR5, URZ ;  /* 0x000000052d1b7290 */ /* 0x000fe4000fffe0ff */
[----:B------:R-:W-:Y:S01]  /*2bd0*/  UIADD3 UR23, UPT, UPT, UR44, UR4, URZ ;  /* 0x000000042c177290 */ /* 0x000fe2000fffe0ff */
[----:B------:R-:W-:Y:S11]  /*2be0*/  BRA.U UP1, `(.L_x_33) ;  /* 0xffffffe901dc7547 */ /* 0x000ff6000b83ffff */
[----:B------:R-:W-:Y:S01]  /*2bf0*/  UIADD3 UR36, UPT, UPT, UR36, 0xd0, URZ ;  /* 0x000000d024247890 */ /* 0x000fe2000fffe0ff */
[----:B------:R-:W-:-:S03]  /*2c00*/  MOV R2, UR28 ;  /* 0x0000001c00027c02 */ /* 0x000fc60008000f00 */
[----:B------:R-:W-:Y:S01]  /*2c10*/  ULEA UR4, UR29, UR36, 0x3 ;  /* 0x000000241d047291 */ /* 0x000fe2000f8e18ff */
[----:B------:R-:W-:-:S08]  /*2c20*/  SHF.L.U32 R2, R2, 0x1f, RZ ;  /* 0x0000001f02027819 */ /* 0x000fd000000006ff */
[----:B------:R-:W1:Y:S02]  /*2c30*/  SYNCS.PHASECHK.TRANS64.TRYWAIT P0, [UR4], R2 ;  /* 0x00000002ff0075a7 */ /* 0x000e640008001104 */
[----:B-1----:R-:W-:Y:S05]  /*2c40*/  @!P0 BRA `(.L_x_34) ;  /* 0x0000005c00f48947 */ /* 0x002fea0003800000 */
.L_x_135:
[----:B------:R-:W-:-:S04]  /*2c50*/  UIADD3 UR4, UPT, UPT, UR29, 0x1, URZ ;  /* 0x000000011d047890 */ /* 0x000fc8000fffe0ff */
[----:B------:R-:W-:-:S04]  /*2c60*/  UISETP.NE.AND UP0, UPT, UR4, 0x1a, UPT ;  /* 0x0000001a0400788c */ /* 0x000fc8000bf05270 */
[----:B------:R-:W-:Y:S02]  /*2c70*/  USEL UR5, URZ, 0x1, UP0 ;  /* 0x00000001ff057887 */ /* 0x000fe40008000000 */
[----:B------:R-:W-:Y:S02]  /*2c80*/  USEL UR4, UR4, URZ, UP0 ;  /* 0x000000ff04047287 */ /* 0x000fe40008000000 */
[----:B------:R-:W-:Y:S02]  /*2c90*/  ULOP3.LUT UR6, UR28, UR5, URZ, 0x3c, !UPT ;  /* 0x000000051c067292 */ /* 0x000fe4000f8e3cff */
[----:B------:R-:W-:-:S04]  /*2ca0*/  ULEA UR5, UR4, UR36, 0x3 ;  /* 0x0000002404057291 */ /* 0x000fc8000f8e18ff */
[----:B-1----:R-:W-:-:S04]  /*2cb0*/  MOV R2, UR6 ;  /* 0x0000000600027c02 */ /* 0x002fc80008000f00 */
[----:B------:R-:W-:-:S04]  /*2cc0*/  SHF.L.U32 R2, R2, 0x1f, RZ ;  /* 0x0000001f02027819 */ /* 0x000fc800000006ff */
[----:B------:R-:W1:Y:S02]  /*2cd0*/  SYNCS.PHASECHK.TRANS64.TRYWAIT P0, [UR5], R2 ;  /* 0x00000002ff0075a7 */ /* 0x000e640008001105 */
[----:B-1----:R-:W-:Y:S05]  /*2ce0*/  @!P0 BRA `(.L_x_35) ;  /* 0x0000005c00e48947 */ /* 0x002fea0003800000 */
.L_x_137:
        /* <DEDUP_REMOVED lines=10> */
.L_x_139:
        /* <DEDUP_REMOVED lines=10> */
.L_x_141:
        /* <DEDUP_REMOVED lines=10> */
.L_x_143:
        /* <DEDUP_REMOVED lines=10> */
.L_x_145:
        /* <DEDUP_REMOVED lines=10> */
.L_x_147:
        /* <DEDUP_REMOVED lines=10> */
.L_x_149:
        /* <DEDUP_REMOVED lines=10> */
.L_x_151:
        /* <DEDUP_REMOVED lines=10> */
.L_x_153:
        /* <DEDUP_REMOVED lines=10> */
.L_x_155:
        /* <DEDUP_REMOVED lines=10> */
.L_x_157:
        /* <DEDUP_REMOVED lines=10> */
.L_x_159:
        /* <DEDUP_REMOVED lines=10> */
.L_x_161:
        /* <DEDUP_REMOVED lines=10> */
.L_x_163:
        /* <DEDUP_REMOVED lines=10> */
.L_x_165:
        /* <DEDUP_REMOVED lines=10> */
.L_x_167:
        /* <DEDUP_REMOVED lines=10> */
.L_x_169:
        /* <DEDUP_REMOVED lines=10> */
.L_x_171:
        /* <DEDUP_REMOVED lines=10> */
.L_x_173:
        /* <DEDUP_REMOVED lines=10> */
.L_x_175:
        /* <DEDUP_REMOVED lines=10> */
.L_x_177:
        /* <DEDUP_REMOVED lines=10> */
.L_x_179:
        /* <DEDUP_REMOVED lines=10> */
.L_x_181:
        /* <DEDUP_REMOVED lines=10> */
.L_x_183:
[----:B------:R-:W-:-:S04]  /*3b50*/  UIADD3 UR4, UPT, UPT, UR4, 0x1, URZ ;  /* 0x0000000104047890 */ /* 0x000fc8000fffe0ff */
[----:B------:R-:W-:-:S04]  /*3b60*/  UISETP.NE.AND UP0, UPT, UR4, 0x1a, UPT ;  /* 0x0000001a0400788c */ /* 0x000fc8000bf05270 */
[----:B------:R-:W-:Y:S02]  /*3b70*/  USEL UR5, URZ, 0x1, UP0 ;  /* 0x00000001ff057887 */ /* 0x000fe40008000000 */
[----:B------:R-:W-:Y:S02]  /*3b80*/  USEL UR4, UR4, URZ, UP0 ;  /* 0x000000ff04047287 */ /* 0x000fe40008000000 */
[----:B------:R-:W-:Y:S02]  /*3b90*/  ULOP3.LUT UR5, UR6, UR5, URZ, 0x3c, !UPT ;  /* 0x0000000506057292 */ /* 0x000fe4000f8e3cff */
[----:B------:R-:W-:-:S04]  /*3ba0*/  ULEA UR4, UR4, UR36, 0x3 ;  /* 0x0000002404047291 */ /* 0x000fc8000f8e18ff */
[----:B-1----:R-:W-:Y:S02]  /*3bb0*/  IMAD.U32 R2, RZ, RZ, UR5 ;  /* 0x00000005ff027e24 */ /* 0x002fe4000f8e00ff */
[----:B------:R-:W-:-:S03]  /*3bc0*/  MOV R0, UR4 ;  /* 0x0000000400007c02 */ /* 0x000fc60008000f00 */
[----:B------:R-:W-:-:S07]  /*3bd0*/  SHF.L.U32 R2, R2, 0x1f, RZ ;  /* 0x0000001f02027819 */ /* 0x000fce00000006ff */
.L_x_59:
[----:B-1----:R1:W2:Y:S02]  /*3be0*/  SYNCS.PHASECHK.TRANS64.TRYWAIT P0, [R0+URZ], R2 ;  /* 0x00000002000075a7 */ /* 0x0022a400080011ff */
[----:B--2---:R-:W-:Y:S05]  /*3bf0*/  @!P0 NANOSLEEP.SYNCS 0x989680 ;  /* 0x009896800000895d */ /* 0x004fea0003900000 */
[----:B------:R-:W2:Y:S02]  /*3c00*/  @!P0 SYNCS.PHASECHK.TRANS64 P0, [R0+URZ], R2 ;  /* 0x00000002000085a7 */ /* 0x000ea400080010ff */
[----:B--2---:R-:W-:Y:S05]  /*3c10*/  @P0 EXIT ;  /* 0x000000000000094d */ /* 0x004fea0003800000 */
[----:B------:R-:W-:Y:S05]  /*3c20*/  BRA `(.L_x_59) ;  /* 0xfffffffc00ec7947 */ /* 0x000fea000383ffff */
.L_x_17:
[----:B------:R-:W2:Y:S02]  /*3c30*/  S2UR UR4, SR_CgaCtaId ;  /* 0x00000000000479c3 */ /* 0x000ea40000008800 */
[----:B--2---:R-:W-:-:S04]  /*3c40*/  UISETP.NE.AND UP0, UPT, UR4, URZ, UPT ;  /* 0x000000ff0400728c */ /* 0x004fc8000bf05270 */
[----:B------:R-:W-:-:S09]  /*3c50*/  UISETP.NE.OR UP0, UPT, UR15, 0x1, UP0 ;  /* 0x000000010f00788c */ /* 0x000fd20008705670 */
[----:B------:R-:W-:Y:S05]  /*3c60*/  BRA.U UP0, `(.L_x_60) ;  /* 0x0000000100b47547 */ /* 0x000fea000b800000 */
[----:B------:R-:W2:Y:S01]  /*3c70*/  S2UR UR5, SR_CgaCtaId ;  /* 0x00000000000579c3 */ /* 0x000ea20000008800 */
[----:B------:R-:W-:Y:S01]  /*3c80*/  UMOV UR4, 0x400 ;  /* 0x0000040000047882 */ /* 0x000fe20000000000 */
[----:B------:R-:W-:Y:S01]  /*3c90*/  HFMA2 R3, -RZ, RZ, 0, 5.9604644775390625e-08 ;  /* 0x00000001ff037431 */ /* 0x000fe200000001ff */
[----:B------:R-:W-:Y:S01]  /*3ca0*/  ISETP.NE.AND P0, PT, R0, RZ, PT ;  /* 0x000000ff0000720c */ /* 0x000fe20003f05270 */
[----:B------:R-:W-:Y:S01]  /*3cb0*/  IMAD.MOV.U32 R8, RZ, RZ, RZ ;  /* 0x000000ffff087224 */ /* 0x000fe200078e00ff */
[----:B--2---:R-:W-:-:S04]  /*3cc0*/  ULEA UR4, UR5, UR4, 0x18 ;  /* 0x0000000405047291 */ /* 0x004fc8000f8ec0ff */
[----:B------:R-:W-:Y:S02]  /*3cd0*/  UIADD3 UR5, UPT, UPT, UR4, 0x1e8, URZ ;  /* 0x000001e804057890 */ /* 0x000fe4000fffe0ff */
[----:B------:R-:W-:Y:S02]  /*3ce0*/  UIADD3 UR8, UPT, UPT, UR4, 0x1e0, URZ ;  /* 0x000001e004087890 */ /* 0x000fe4000fffe0ff */
[----:B------:R-:W-:-:S12]  /*3cf0*/  UPRMT UR5, URZ, 0x654, UR5 ;  /* 0x00000654ff057896 */ /* 0x000fd80008000005 */
.L_x_63:
[----:B------:R-:W-:Y:S01]  /*3d00*/  SHF.L.U32 R6, R3, 0x1f, RZ ;  /* 0x0000001f03067819 */ /* 0x000fe200000006ff */
[----:B------:R-:W-:Y:S02]  /*3d10*/  IMAD.U32 R4, RZ, RZ, UR8 ;  /* 0x00000008ff047e24 */ /* 0x000fe4000f8e00ff */
[----:B------:R-:W-:Y:S01]  /*3d20*/  @!P0 IMAD.MOV.U32 R5, RZ, RZ, 0x10 ;  /* 0x00000010ff058424 */ /* 0x000fe200078e00ff */
[----:B------:R-:W2:Y:S02]  /*3d30*/  SYNCS.PHASECHK.TRANS64.TRYWAIT P1, [UR4+0x1e8], R6 ;  /* 0x0001e806ff0075a7 */ /* 0x000ea40008021104 */
[----:B------:R-:W-:-:S04]  /*3d40*/  PRMT R4, R0, 0x654, R4 ;  /* 0x0000065400047816 */ /* 0x000fc80000000004 */
[----:B------:R-:W-:Y:S01]  /*3d50*/  SEL R2, R4, R2, !P0 ;  /* 0x0000000204027207 */ /* 0x000fe20004000000 */
[----:B--2---:R-:W-:Y:S06]  /*3d60*/  @!P1 BRA `(.L_x_61) ;  /* 0x0000005800049947 */ /* 0x004fec0003800000 */
.L_x_185:
[----:B------:R-:W-:Y:S01]  /*3d70*/  UIADD3 UR6, UPT, UPT, UR4, 0x220, URZ ;  /* 0x0000022004067890 */ /* 0x000fe2000fffe0ff */
[----:B------:R3:W-:Y:S01]  /*3d80*/  @!P0 SYNCS.ARRIVE.TRANS64.RED RZ, [R2+URZ], R5 ;  /* 0x0000000502ff89a7 */ /* 0x0007e200080004ff */
[----:B------:R-:W-:Y:S01]  /*3d90*/  UIADD3 UR7, UPT, UPT, UR4, 0x1e0, URZ ;  /* 0x000001e004077890 */ /* 0x000fe2000fffe0ff */
[----:B------:R-:W-:-:S08]  /*3da0*/  LOP3.LUT R3, R3, 0x1, RZ, 0x3c, !PT ;  /* 0x0000000103037812 */ /* 0x000fd000078e3cff */
[----:B------:R-:W-:Y:S06]  /*3db0*/  UGETNEXTWORKID.BROADCAST [UR6], [UR7] ;  /* 0x00000000060073ca */ /* 0x000fec0008000100 */
[----:B---3--:R-:W-:-:S04]  /*3dc0*/  SHF.L.U32 R5, R8, 0x1f, RZ ;  /* 0x0000001f08057819 */ /* 0x008fc800000006ff */
[----:B------:R-:W3:Y:S02]  /*3dd0*/  SYNCS.PHASECHK.TRANS64.TRYWAIT P1, [UR4+0x1e0], R5 ;  /* 0x0001e005ff0075a7 */ /* 0x000ee40008021104 */
[----:B---3--:R-:W-:Y:S05]  /*3de0*/  @!P1 BRA `(.L_x_62) ;  /* 0x0000005400fc9947 */ /* 0x008fea0003800000 */
.L_x_187:
[----:B--2---:R-:W2:Y:S01]  /*3df0*/  LDS.128 R4, [UR4+0x220] ;  /* 0x00022004ff047984 */ /* 0x004ea20008000c00 */
[----:B------:R-:W-:Y:S01]  /*3e00*/  LOP3.LUT R8, R8, 0x1, RZ, 0x3c, !PT ;  /* 0x0000000108087812 */ /* 0x000fe200078e3cff */
[----:B------:R-:W-:Y:S01]  /*3e10*/  @!PT LDS RZ, [RZ] ;  /* 0x00000000fffff984 */ /* 0x000fe20000000800 */
[----:B------:R-:W-:Y:S01]  /*3e20*/  @!PT LDS RZ, [RZ] ;  /* 0x00000000fffff984 */ /* 0x000fe20000000800 */
[----:B------:R-:W-:Y:S01]  /*3e30*/  @!PT LDS RZ, [RZ] ;  /* 0x00000000fffff984 */ /* 0x000fe20000000800 */
[----:B------:R-:W-:Y:S01]  /*3e40*/  @!PT LDS RZ, [RZ] ;  /* 0x00000000fffff984 */ /* 0x000fe20000000800 */
[----:B------:R3:W-:Y:S06]  /*3e50*/  MEMBAR.ALL.CTA ;  /* 0x0000000000007992 */ /* 0x0007ec0000008000 */
[----:B---3--:R-:W3:Y:S02]  /*3e60*/  FENCE.VIEW.ASYNC.S ;  /* 0x00000000000073c6 */ /* 0x008ee40000000000 */
[----:B---3--:R-:W-:Y:S01]  /*3e70*/  SYNCS.ARRIVE.TRANS64.RED.A1T0 RZ, [UR5], RZ ;  /* 0x000000ffffff79a7 */ /* 0x008fe20008100405 */
[----:B--2---:R-:W-:-:S13]  /*3e80*/  LOP3.LUT P1, RZ, R6, 0x1, RZ, 0xc0, !PT ;  /* 0x0000000106ff7812 */ /* 0x004fda000782c0ff */
[----:B------:R-:W-:Y:S05]  /*3e90*/  @P1 BRA `(.L_x_63) ;  /* 0xfffffffc00981947 */ /* 0x000fea000383ffff */
[----:B------:R-:W-:-:S04]  /*3ea0*/  SHF.L.U32 R0, R3, 0x1f, RZ ;  /* 0x0000001f03007819 */ /* 0x000fc800000006ff */
[----:B------:R-:W2:Y:S02]  /*3eb0*/  SYNCS.PHASECHK.TRANS64 P0, [UR4+0x1e8], R0 ;  /* 0x0001e800ff0075a7 */ /* 0x000ea40008001004 */
[----:B-12---:R-:W-:Y:S05]  /*3ec0*/  @P0 EXIT ;  /* 0x000000000000094d */ /* 0x006fea0003800000 */
[----:B------:R-:W-:-:S07]  /*3ed0*/  MOV R0, UR4 ;  /* 0x0000000400007c02 */ /* 0x000fce0008000f00 */
.L_x_64:
[----:B-1----:R-:W-:-:S04]  /*3ee0*/  SHF.L.U32 R2, R3, 0x1f, RZ ;  /* 0x0000001f03027819 */ /* 0x002fc800000006ff */
[----:B------:R1:W2:Y:S03]  /*3ef0*/  SYNCS.PHASECHK.TRANS64.TRYWAIT P0, [R0+URZ+0x1e8], R2 ;  /* 0x0001e802000075a7 */ /* 0x0002a600080011ff */
[----:B--2---:R-:W-:Y:S05]  /*3f00*/  @!P0 NANOSLEEP.SYNCS 0x989680 ;  /* 0x009896800000895d */ /* 0x004fea0003900000 */
[----:B------:R-:W2:Y:S02]  /*3f10*/  @!P0 SYNCS.PHASECHK.TRANS64 P0, [R0+URZ+0x1e8], R2 ;  /* 0x0001e802000085a7 */ /* 0x000ea400080010ff */
[----:B--2---:R-:W-:Y:S05]  /*3f20*/  @P0 EXIT ;  /* 0x000000000000094d */ /* 0x004fea0003800000 */
[----:B------:R-:W-:Y:S05]  /*3f30*/  BRA `(.L_x_64) ;  /* 0xfffffffc00e87947 */ /* 0x000fea000383ffff */
.L_x_60:
[----:B------:R-:W-:-:S09]  /*3f40*/  UISETP.NE.AND UP0, UPT, UR15, URZ, UPT ;  /* 0x000000ff0f00728c */ /* 0x000fd2000bf05270 */
[----:B------:R-:W-:Y:S05]  /*3f50*/  BRA.U UP0, `(.L_x_65) ;  /* 0x0000000d003c7547 */ /* 0x000fea000b800000 */
[----:B------:R-:W2:Y:S01]  /*3f60*/  S2UR UR7, SR_CgaCtaId ;  /* 0x00000000000779c3 */ /* 0x000ea20000008800 */
[----:B------:R-:W-:Y:S01]  /*3f70*/  UMOV UR4, 0x40 ;  /* 0x0000004000047882 */ /* 0x000fe20000000000 */
[----:B------:R-:W-:Y:S01]  /*3f80*/  NOP ;  /* 0x0000000000007918 */ /* 0x000fe20000000000 */
[----:B------:R-:W-:Y:S01]  /*3f90*/  UMOV UR6, 0x400 ;  /* 0x0000040000067882 */ /* 0x000fe20000000000 */
[----:B--2---:R-:W-:Y:S02]  /*3fa0*/  ULEA UR5, UR7, UR4, 0x18 ;  /* 0x0000000407057291 */ /* 0x004fe4000f8ec0ff */
[----:B------:R-:W-:-:S07]  /*3fb0*/  ULEA UR6, UR7, UR6, 0x18 ;  /* 0x0000000607067291 */ /* 0x000fce000f8ec0ff */
[----:B------:R-:W2:Y:S02]  /*3fc0*/  LDS.U8 R0, [UR5+0x1c] ;  /* 0x00001c05ff007984 */ /* 0x000ea40008000000 */
[----:B--2---:R-:W-:-:S13]  /*3fd0*/  ISETP.NE.AND P0, PT, R0, RZ, PT ;  /* 0x000000ff0000720c */ /* 0x004fda0003f05270 */
[----:B------:R-:W-:Y:S05]  /*3fe0*/  @P0 BRA `(.L_x_66) ;  /* 0x0000000000580947 */ /* 0x000fea0003800000 */
[----:B------:R-:W-:-:S13]  /*3ff0*/  ELECT P0, URZ, PT ;  /* 0x0000000000ff782f */ /* 0x000fda0003800000 */
[----:B------:R-:W-:Y:S05]  /*4000*/  @!P0 BRA `(.L_x_67) ;  /* 0x0000000000608947 */ /* 0x000fea0003800000 */
[----:B------:R-:W-:Y:S01]  /*4010*/  UMOV UR4, 0x10 ;  /* 0x0000001000047882 */ /* 0x000fe20000000000 */
[----:B------:R-:W-:Y:S01]  /*4020*/  HFMA2 R0, -RZ, RZ, 0, 5.9604644775390625e-08 ;  /* 0x00000001ff007431 */ /* 0x000fe200000001ff */
[----:B------:R-:W-:-:S03]  /*4030*/  MOV R2, 0xffff ;  /* 0x0000ffff00027802 */ /* 0x000fc60000000f00 */
[----:B------:R-:W-:Y:S04]  /*4040*/  DEPBAR.LE SB2, 0x36 ;  /* 0x0000ad800000791a */ /* 0x000fe80000000000 */
[----:B------:R-:W2:Y:S02]  /*4050*/  UTCATOMSWS.FIND_AND_SET.ALIGN UP0, UR4, UR4 ;  /* 0x00000004000475e3 */ /* 0x000ea40008000800 */
[----:B--2---:R-:W-:Y:S01]  /*4060*/  MOV R3, UR4 ;  /* 0x0000000400037c02 */ /* 0x004fe20008000f00 */
[----:B------:R-:W-:Y:S06]  /*4070*/  BRA.U UP0, `(.L_x_68) ;  /* 0x0000000100187547 */ /* 0x000fec000b800000 */
.L_x_69:
[----:B------:R-:W-:Y:S05]  /*4080*/  NANOSLEEP 0x64 ;  /* 0x000000640000795d */ /* 0x000fea0003800000 */
[----:B------:R-:W-:-:S05]  /*4090*/  UMOV UR4, 0x10 ;  /* 0x0000001000047882 */ /* 0x000fca0000000000 */
[----:B------:R-:W-:Y:S04]  /*40a0*/  DEPBAR.LE SB2, 0x36 ;  /* 0x0000ad800000791a */ /* 0x000fe80000000000 */
[----:B------:R-:W2:Y:S02]  /*40b0*/  UTCATOMSWS.FIND_AND_SET.ALIGN UP0, UR4, UR4 ;  /* 0x00000004000475e3 */ /* 0x000ea40008000800 */
[----:B--2---:R-:W-:Y:S01]  /*40c0*/  MOV R3, UR4 ;  /* 0x0000000400037c02 */ /* 0x004fe20008000f00 */
[----:B------:R-:W-:Y:S05]  /*40d0*/  BRA.U !UP0, `(.L_x_69) ;  /* 0xfffffffd08e87547 */ /* 0x000fea000b83ffff */
.L_x_68:
[-C--:B------:R-:W-:Y:S02]  /*40e0*/  SHF.L.U32 R2, R2, R3.reuse, RZ ;  /* 0x0000000302027219 */ /* 0x080fe400000006ff */
[----:B------:R-:W-:Y:S01]  /*40f0*/  SHF.L.U32 R0, R0, R3, RZ ;  /* 0x0000000300007219 */ /* 0x000fe200000006ff */
[----:B------:R-:W-:Y:S02]  /*4100*/  IMAD.SHL.U32 R3, R3, 0x20, RZ ;  /* 0x0000002003037824 */ /* 0x000fe400078e00ff */
[----:B------:R2:W-:Y:S04]  /*4110*/  ATOMS.OR RZ, [UR5+0x14], R2 ;  /* 0x00001402ffff798c */ /* 0x0005e8000b000005 */
[----:B------:R2:W-:Y:S04]  /*4120*/  ATOMS.OR RZ, [UR5+0x18], R0 ;  /* 0x00001800ffff798c */ /* 0x0005e8000b000005 */
[----:B------:R2:W-:Y:S01]  /*4130*/  STS [UR6+0x230], R3 ;  /* 0x00023003ff007988 */ /* 0x0005e20008000806 */
[----:B------:R-:W-:Y:S05]  /*4140*/  BRA `(.L_x_67) ;  /* 0x0000000000107947 */ /* 0x000fea0003800000 */
.L_x_66:
[----:B------:R-:W-:Y:S02]  /*4150*/  MOV R0, 0xffffffff ;  /* 0xffffffff00007802 */ /* 0x000fe40000000f00 */
[----:B------:R-:W-:-:S03]  /*4160*/  MOV R2, 0x4190 ;  /* 0x0000419000027802 */ /* 0x000fc60000000f00 */
[----:B------:R2:W-:Y:S04]  /*4170*/  STS [UR6+0x230], R0 ;  /* 0x00023000ff007988 */ /* 0x0005e80008000806 */
[----:B-12--5:R-:W-:Y:S05]  /*4180*/  CALL.REL.NOINC `($__internal_1_$__cuda_sm10x_tcgen05_guardrail_trap_phase_invalid_during_alloc) ;  /* 0x0000005800907944 */ /* 0x026fea0003c00000 */
.L_x_67:
[----:B------:R-:W-:Y:S05]  /*4190*/  WARPSYNC.ALL ;  /* 0x0000000000007948 */ /* 0x000fea0003800000 */
[----:B------:R-:W3:Y:S01]  /*41a0*/  S2UR UR4, SR_CgaCtaId ;  /* 0x00000000000479c3 */ /* 0x000ee20000008800 */
[----:B------:R-:W-:Y:S01]  /*41b0*/  UMOV UR19, 0x400 ;  /* 0x0000040000137882 */ /* 0x000fe20000000000 */
[----:B------:R-:W-:-:S06]  /*41c0*/  NOP ;  /* 0x0000000000007918 */ /* 0x000fcc0000000000 */
[----:B------:R-:W-:Y:S06]  /*41d0*/  BAR.ARV 0x6, 0xa0 ;  /* 0x0182800000007b1d */ /* 0x000fec0000002000 */
[----:B------:R-:W4:Y:S01]  /*41e0*/  LDCU UR5, c[0x0][0x390] ;  /* 0x00007200ff0577ac */ /* 0x000f220008000800 */
[----:B------:R-:W-:Y:S01]  /*41f0*/  IMAD.MOV.U32 R10, RZ, RZ, 0x1 ;  /* 0x00000001ff0a7424 */ /* 0x000fe200078e00ff */
[----:B------:R-:W-:Y:S01]  /*4200*/  CS2R R8, SRZ ;  /* 0x0000000000087805 */ /* 0x000fe2000001ff00 */
[----:B------:R-:W1:Y:S01]  /*4210*/  LDCU UR6, c[0x0][0x390] ;  /* 0x00007200ff0677ac */ /* 0x000e620008000800 */
[----:B------:R-:W-:Y:S01]  /*4220*/  UMOV UR22, URZ ;  /* 0x000000ff00167c82 */ /* 0x000fe20008000000 */
[----:B------:R-:W-:Y:S01]  /*4230*/  UMOV UR16, URZ ;  /* 0x000000ff00107c82 */ /* 0x000fe20008000000 */
[----:B---3--:R-:W-:Y:S01]  /*4240*/  ULEA UR19, UR4, UR19, 0x18 ;  /* 0x0000001304137291 */ /* 0x008fe2000f8ec0ff */
[----:B------:R-:W-:Y:S01]  /*4250*/  UMOV UR26, 0x0 ;  /* 0x00000000001a7882 */ /* 0x000fe20000000000 */
[----:B------:R-:W-:-:S02]  /*4260*/  UMOV UR27, 0x4118010 ;  /* 0x04118010001b7882 */ /* 0x000fc40000000000 */
[----:B------:R-:W-:Y:S01]  /*4270*/  UIADD3 UR21, UPT, UPT, UR19, 0x3600, URZ ;  /* 0x0000360013157890 */ /* 0x000fe2000fffe0ff */
[----:B------:R-:W-:Y:S01]  /*4280*/  UMOV UR24, 0x0 ;  /* 0x0000000000187882 */ /* 0x000fe20000000000 */
[----:B------:R-:W-:Y:S01]  /*4290*/  UMOV UR25, 0x4118010 ;  /* 0x0411801000197882 */ /* 0x000fe20000000000 */
[----:B----4-:R-:W-:Y:S02]  /*42a0*/  UIADD3 UR5, UPT, UPT, UR5, 0x1f, URZ ;  /* 0x0000001f05057890 */ /* 0x010fe4000fffe0ff */
[----:B------:R-:W2:Y:S01]  /*42b0*/  LDS R11, [UR19+0x230] ;  /* 0x00023013ff0b7984 */ /* 0x000ea20008000800 */
[----:B------:R-:W-:Y:S02]  /*42c0*/  USHF.R.U32.HI UR21, URZ, 0x4, UR21 ;  /* 0x00000004ff157899 */ /* 0x000fe40008011615 */
[----:B------:R-:W-:Y:S02]  /*42d0*/  USHF.R.S32.HI UR4, URZ, 0x1f, UR5 ;  /* 0x0000001fff047899 */ /* 0x000fe40008011405 */
[----:B------:R-:W-:-:S02]  /*42e0*/  ULOP3.LUT UR21, UR21, 0x3fff, URZ, 0xc0, !UPT ;  /* 0x00003fff15157892 */ /* 0x000fc4000f8ec0ff */
[----:B------:R-:W-:Y:S02]  /*42f0*/  ULEA.HI UR4, UR4, UR5, URZ, 0x5 ;  /* 0x0000000504047291 */ /* 0x000fe4000f8f28ff */
[----:B------:R-:W-:Y:S02]  /*4300*/  UIADD3 UR5, UPT, UPT, UR19, 0x1d600, URZ ;  /* 0x0001d60013057890 */ /* 0x000fe4000fffe0ff */
[----:B------:R-:W-:Y:S02]  /*4310*/  USHF.R.S32.HI UR28, URZ, 0x5, UR4 ;  /* 0x00000005ff1c7899 */ /* 0x000fe40008011404 */
[----:B------:R-:W-:Y:S02]  /*4320*/  UIADD3 UR4, UPT, UPT, UR19, 0x1e8, URZ ;  /* 0x000001e813047890 */ /* 0x000fe4000fffe0ff */
[----:B------:R-:W-:Y:S02]  /*4330*/  UISETP.LT.AND UP0, UPT, UR28, 0x1, UPT ;  /* 0x000000011c00788c */ /* 0x000fe4000bf01270 */
[----:B------:R-:W-:-:S02]  /*4340*/  USHF.R.U32.HI UR5, URZ, 0x4, UR5 ;  /* 0x00000004ff057899 */ /* 0x000fc40008011605 */
[----:B------:R-:W-:Y:S02]  /*4350*/  USEL UR30, UR28, 0x1, !UP0 ;  /* 0x000000011c1e7887 */ /* 0x000fe4000c000000 */
[----:B------:R-:W-:Y:S02]  /*4360*/  UPRMT UR29, URZ, 0x654, UR4 ;  /* 0x00000654ff1d7896 */ /* 0x000fe40008000004 */
[----:B------:R-:W-:Y:S02]  /*4370*/  ULOP3.LUT UR20, UR5, 0x3fff, URZ, 0xc0, !UPT ;  /* 0x00003fff05147892 */ /* 0x000fe4000f8ec0ff */
[----:B------:R-:W-:Y:S02]  /*4380*/  UIADD3 UR30, UPT, UPT, -UR30, URZ, URZ ;  /* 0x000000ff1e1e7290 */ /* 0x000fe4000fffe1ff */
[----:B-1----:R-:W-:Y:S01]  /*4390*/  UISETP.GE.AND UP4, UPT, UR6, 0x1, UPT ;  /* 0x000000010600788c */ /* 0x002fe2000bf86270 */
[C---:B--2---:R-:W-:Y:S01]  /*43a0*/  VIADD R3, R11.reuse, 0x40 ;  /* 0x000000400b037836 */ /* 0x044fe20000000000 */
[----:B------:R-:W-:-:S04]  /*43b0*/  LOP3.LUT R2, R11, 0xffff, RZ, 0xc0, !PT ;  /* 0x0000ffff0b027812 */ /* 0x000fc800078ec0ff */
[----:B------:R-:W-:-:S05]  /*43c0*/  LOP3.LUT R3, R3, 0xffff, RZ, 0xc0, !PT ;  /* 0x0000ffff03037812 */ /* 0x000fca00078ec0ff */
[----:B------:R1:W-:Y:S02]  /*43d0*/  STL.64 [R1], R2 ;  /* 0x0000000201007387 */ /* 0x0003e40000100a00 */
.L_x_76:
[----:B-1----:R-:W-:-:S04]  /*43e0*/  SHF.L.U32 R2, R9, 0x1f, RZ ;  /* 0x0000001f09027819 */ /* 0x002fc800000006ff */
[----:B------:R-:W1:Y:S02]  /*43f0*/  SYNCS.PHASECHK.TRANS64.TRYWAIT P0, [UR19+0x1e0], R2 ;  /* 0x0001e002ff0075a7 */ /* 0x000e640008001113 */
[----:B-12-4-:R-:W-:Y:S05]  /*4400*/  @!P0 BRA `(.L_x_70) ;  /* 0x00000050008c8947 */ /* 0x016fea0003800000 */
.L_x_189:
[----:B------:R-:W2:Y:S01]  /*4410*/  LDS.128 R4, [UR19+0x220] ;  /* 0x00022013ff047984 */ /* 0x000ea20008000c00 */
[----:B------:R-:W-:Y:S01]  /*4420*/  ULEA UR23, UR22, UR19, 0x3 ;  /* 0x0000001316177291 */ /* 0x000fe2000f8e18ff */
[----:B-1----:R-:W-:Y:S01]  /*4430*/  SHF.L.U32 R2, R10, 0x1f, RZ ;  /* 0x0000001f0a027819 */ /* 0x002fe200000006ff */
[----:B------:R-:W-:Y:S01]  /*4440*/  @!PT LDS RZ, [RZ] ;  /* 0x00000000fffff984 */ /* 0x000fe20000000800 */
[----:B------:R-:W-:Y:S01]  /*4450*/  @!PT LDS RZ, [RZ] ;  /* 0x00000000fffff984 */ /* 0x000fe20000000800 */
[----:B------:R-:W-:Y:S01]  /*4460*/  @!PT LDS RZ, [RZ] ;  /* 0x00000000fffff984 */ /* 0x000fe20000000800 */
[----:B------:R-:W-:Y:S01]  /*4470*/  @!PT LDS RZ, [RZ] ;  /* 0x00000000fffff984 */ /* 0x000fe20000000800 */
[----:B------:R1:W-:Y:S06]  /*4480*/  MEMBAR.ALL.CTA ;  /* 0x0000000000007992 */ /* 0x0003ec0000008000 */
[----:B-1----:R-:W1:Y:S02]  /*4490*/  FENCE.VIEW.ASYNC.S ;  /* 0x00000000000073c6 */ /* 0x002e640000000000 */
[----:B-1----:R-:W-:Y:S01]  /*44a0*/  SYNCS.ARRIVE.TRANS64.RED.A1T0 RZ, [UR29], RZ ;  /* 0x000000ffffff79a7 */ /* 0x002fe2000810041d */
[----:B------:R-:W1:Y:S02]  /*44b0*/  SYNCS.PHASECHK.TRANS64.TRYWAIT P0, [UR23+0x200], R2 ;  /* 0x00020002ff0075a7 */ /* 0x000e640008001117 */
[----:B-12---:R-:W-:Y:S05]  /*44c0*/  @!P0 BRA `(.L_x_71) ;  /* 0x0000005000748947 */ /* 0x006fea0003800000 */
.L_x_191:
[----:B------:R-:W-:Y:S05]  /*44d0*/  BRA.U !UP4, `(.L_x_72) ;  /* 0x000000010cc87547 */ /* 0x000fea000b800000 */
[----:B-1----:R-:W-:Y:S01]  /*44e0*/  IMAD.U32 R0, RZ, RZ, UR22 ;  /* 0x00000016ff007e24 */ /* 0x002fe2000f8e00ff */
[----:B------:R-:W-:-:S04]  /*44f0*/  ULEA UR4, UR16, UR19, 0x3 ;  /* 0x0000001310047291 */ /* 0x000fc8000f8e18ff */
[----:B------:R-:W-:-:S05]  /*4500*/  LEA R0, R0, R1, 0x2 ;  /* 0x0000000100007211 */ /* 0x000fca00078e10ff */
[----:B------:R1:W5:Y:S01]  /*4510*/  LDL R2, [R0] ;  /* 0x0000000000027983 */ /* 0x0003620000100800 */
[----:B------:R-:W-:Y:S01]  /*4520*/  UPLOP3.LUT UP2, UPT, UPT, UPT, UPT, 0x40, 0x4 ;  /* 0x000000000004789c */ /* 0x000fe20003f4e870 */
[----:B------:R-:W-:Y:S01]  /*4530*/  UMOV UR18, UR30 ;  /* 0x0000001e00127c82 */ /* 0x000fe20008000000 */
[----:B------:R-:W-:Y:S01]  /*4540*/  UMOV UR17, UR28 ;  /* 0x0000001c00117c82 */ /* 0x000fe20008000000 */
[----:B------:R-:W-:Y:S01]  /*4550*/  UMOV UR5, UR16 ;  /* 0x0000001000057c82 */ /* 0x000fe20008000000 */
[----:B-1----:R-:W-:-:S04]  /*4560*/  SHF.L.U32 R0, R8, 0x1f, RZ ;  /* 0x0000001f08007819 */ /* 0x002fc800000006ff */
[----:B------:R1:W2:Y:S03]  /*4570*/  SYNCS.PHASECHK.TRANS64.TRYWAIT P1, [UR4], R0 ;  /* 0x00000000ff0075a7 */ /* 0x0002a60008021104 */
.L_x_75:
[----:B------:R-:W-:Y:S02]  /*4580*/  UIADD3 UR18, UPT, UPT, UR18, 0x1, URZ ;  /* 0x0000000112127890 */ /* 0x000fe4000fffe0ff */
[----:B------:R-:W-:Y:S02]  /*4590*/  ULEA UR15, UR5, UR19, 0x3 ;  /* 0x00000013050f7291 */ /* 0x000fe4000f8e18ff */
[----:B------:R-:W-:Y:S01]  /*45a0*/  UISETP.NE.AND UP3, UPT, UR18, URZ, UPT ;  /* 0x000000ff1200728c */ /* 0x000fe2000bf65270 */
[----:B--234-:R-:W-:Y:S10]  /*45b0*/  @P1 BRA `(.L_x_73) ;  /* 0x00000000000c1947 */ /* 0x01cff40003800000 */
[----:B------:R-:W-:Y:S04]  /*45c0*/  SHF.L.U32 R3, R8, 0x1f, RZ ;  /* 0x0000001f08037819 */ /* 0x000fe800000006ff */
[----:B------:R-:W2:Y:S02]  /*45d0*/  SYNCS.PHASECHK.TRANS64.TRYWAIT P0, [UR15], R3 ;  /* 0x00000003ff0075a7 */ /* 0x000ea4000800110f */
[----:B--2---:R-:W-:Y:S05]  /*45e0*/  @!P0 BRA `(.L_x_74) ;  /* 0x0000005000448947 */ /* 0x004fea0003800000 */
.L_x_73:
[----:B------:R-:W-:Y:S01]  /*45f0*/  UISETP.NE.AND UP0, UPT, UR17, 0x1, UPT ;  /* 0x000000011100788c */ /* 0x000fe2000bf05270 */
[----:B------:R-:W-:Y:S01]  /*4600*/  PLOP3.LUT P1, PT, PT, PT, PT, 0x80, 0x8 ;  /* 0x000000000008781c */ /* 0x000fe20003f2f070 */
[----:B------:R-:W-:Y:S02]  /*4610*/  UIADD3 UR4, UPT, UPT, UR5, 0x1, URZ ;  /* 0x0000000105047890 */ /* 0x000fe4000fffe0ff */
[----:B------:R-:W-:Y:S02]  /*4620*/  ULEA UR10, UR5, UR21, 0x8 ;  /* 0x00000015050a7291 */ /* 0x000fe4000f8e40ff */
[----:B------:R-:W-:Y:S01]  /*4630*/  UISETP.NE.AND UP1, UPT, UR4, 0x1a, UPT ;  /* 0x0000001a0400788c */ /* 0x000fe2000bf25270 */
[----:B------:R-:W-:Y:S01]  /*4640*/  PLOP3.LUT P0, PT, PT, PT, UP0, 0x80, 0x8 ;  /* 0x000000000008781c */ /* 0x000fe20003f0f008 */
[----:B------:R-:W-:Y:S02]  /*4650*/  ULEA UR8, UR5, UR20, 0x8 ;  /* 0x0000001405087291 */ /* 0x000fe4000f8e40ff */
[----:B------:R-:W-:Y:S02]  /*4660*/  USEL UR6, URZ, 0x1, UP1 ;  /* 0x00000001ff067887 */ /* 0x000fe40008800000 */
[----:B------:R-:W-:Y:S02]  /*4670*/  USEL UR16, UR4, URZ, UP1 ;  /* 0x000000ff04107287 */ /* 0x000fe40008800000 */
[----:B------:R-:W-:Y:S02]  /*4680*/  UIADD3 UR12, UPT, UPT, UR10, 0x80, URZ ;  /* 0x000000800a0c7890 */ /* 0x000fe4000fffe0ff */
[----:B------:R-:W-:Y:S01]  /*4690*/  @UP0 ULEA UR4, UR16, UR19, 0x3 ;  /* 0x0000001310040291 */ /* 0x000fe2000f8e18ff */
[----:B------:R-:W-:Y:S01]  /*46a0*/  LOP3.LUT R8, R8, UR6, RZ, 0x3c, !PT ;  /* 0x0000000608087c12 */ /* 0x000fe2000f8e3cff */
[----:B------:R-:W-:Y:S01]  /*46b0*/  UIADD3 UR6, UPT, UPT, UR8, 0x80, URZ ;  /* 0x0000008008067890 */ /* 0x000fe2000fffe0ff */
[----:B------:R-:W-:Y:S02]  /*46c0*/  UMOV UR11, 0x40004040 ;  /* 0x40004040000b7882 */ /* 0x000fe40000000000 */
[----:B-1----:R-:W-:Y:S01]  /*46d0*/  @P0 SHF.L.U32 R0, R8, 0x1f, RZ ;  /* 0x0000001f08000819 */ /* 0x002fe200000006ff */
[----:B------:R-:W-:Y:S01]  /*46e0*/  UMOV UR9, 0x40004040 ;  /* 0x4000404000097882 */ /* 0x000fe20000000000 */
[----:B------:R-:W-:Y:S01]  /*46f0*/  UMOV UR13, 0x40004040 ;  /* 0x40004040000d7882 */ /* 0x000fe20000000000 */
[----:B------:R-:W-:Y:S01]  /*4700*/  UMOV UR7, 0x40004040 ;  /* 0x4000404000077882 */ /* 0x000fe20000000000 */
[----:B------:R3:W4:Y:S01]  /*4710*/  @P0 SYNCS.PHASECHK.TRANS64.TRYWAIT P1, [UR4], R0 ;  /* 0x00000000ff0005a7 */ /* 0x0007220008021104 */
[----:B------:R-:W-:Y:S11]  /*4720*/  ELECT P0, URZ, PT ;  /* 0x0000000000ff782f */ /* 0x000ff60003800000 */
[----:B------:R-:W-:Y:S02]  /*4730*/  @!UPT UIADD3 URZ, UPT, UPT, URZ, URZ, URZ ;  /* 0x000000fffffff290 */ /* 0x000fe4000fffe0ff */
[C---:B-----5:R-:W-:Y:S02]  /*4740*/  @P0 R2UR.BROADCAST UR5, R2.reuse ;  /* 0x00000000020502ca */ /* 0x060fe400008e0000 */
[----:B------:R-:W-:Y:S11]  /*4750*/  ELECT P0, URZ, PT ;  /* 0x0000000000ff782f */ /* 0x000ff60003800000 */
[----:B------:R-:W-:Y:S02]  /*4760*/  @!UPT UIADD3 URZ, UPT, UPT, URZ, URZ, URZ ;  /* 0x000000fffffff290 */ /* 0x000fe4000fffe0ff */
[----:B------:R-:W-:Y:S01]  /*4770*/  @P0 R2UR.BROADCAST UR14, R2 ;  /* 0x00000000020e02ca */ /* 0x000fe200008e0000 */
[----:B------:R-:W-:Y:S02]  /*4780*/  UIADD3 UR4, UPT, UPT, UR15, 0xd0, URZ ;  /* 0x000000d00f047890 */ /* 0x000fe4000fffe0ff */
[----:B------:R-:W-:Y:S01]  /*4790*/  UIADD3 UR17, UPT, UPT, UR17, -0x1, URZ ;  /* 0xffffffff11117890 */ /* 0x000fe2000fffe0ff */
[----:B------:R1:W-:Y:S01]  /*47a0*/  UTCHMMA gdesc[UR10], gdesc[UR8], tmem[UR5], tmem[UR26], idesc[UR27], UP2 ;  /* 0x00ff1a080a0075ea */ /* 0x0003e20009000005 */
[----:B------:R-:W-:Y:S08]  /*47b0*/  UPLOP3.LUT UP2, UPT, UPT, UPT, UPT, 0x80, 0x8 ;  /* 0x000000000008789c */ /* 0x000ff00003f4f070 */
[----:B------:R3:W-:Y:S01]  /*47c0*/  UTCHMMA gdesc[UR12], gdesc[UR6], tmem[UR14], tmem[UR24], idesc[UR25], UPT ;  /* 0x00ff18060c0075ea */ /* 0x0007e2000b80000e */
[----:B------:R3:W-:Y:S01]  /*47d0*/  UTCBAR [UR4], URZ ;  /* 0x000000ff040073e9 */ /* 0x0007e200080000ff */
[----:B-1----:R-:W-:Y:S01]  /*47e0*/  UMOV UR5, UR16 ;  /* 0x0000001000057c82 */ /* 0x002fe20008000000 */
[----:B------:R-:W-:Y:S05]  /*47f0*/  BRA.U UP3, `(.L_x_75) ;  /* 0xfffffffd03607547 */ /* 0x000fea000b83ffff */
.L_x_72:
[----:B---3--:R-:W-:Y:S01]  /*4800*/  UIADD3 UR4, UPT, UPT, UR22, 0x1, URZ ;  /* 0x0000000116047890 */ /* 0x008fe2000fffe0ff */
[----:B------:R-:W-:Y:S01]  /*4810*/  LOP3.LUT P0, RZ, R6, 0x1, RZ, 0xc0, !PT ;  /* 0x0000000106ff7812 */ /* 0x000fe2000780c0ff */
[----:B------:R-:W-:Y:S01]  /*4820*/  UIADD3 UR5, UPT, UPT, UR23, 0x1f0, URZ ;  /* 0x000001f017057890 */ /* 0x000fe2000fffe0ff */
[----:B------:R-:W-:Y:S01]  /*4830*/  LOP3.LUT R9, R9, 0x1, RZ, 0x3c, !PT ;  /* 0x0000000109097812 */ /* 0x000fe200078e3cff */
[----:B------:R-:W-:-:S04]  /*4840*/  UISETP.NE.AND UP0, UPT, UR4, 0x2, UPT ;  /* 0x000000020400788c */ /* 0x000fc8000bf05270 */
[----:B------:R-:W-:Y:S02]  /*4850*/  USEL UR6, URZ, 0x1, UP0 ;  /* 0x00000001ff067887 */ /* 0x000fe40008000000 */
[----:B------:R-:W-:Y:S01]  /*4860*/  USEL UR22, UR4, URZ, UP0 ;  /* 0x000000ff04167287 */ /* 0x000fe20008000000 */
[----:B------:R2:W-:Y:S03]  /*4870*/  UTCBAR [UR5], URZ ;  /* 0x000000ff050073e9 */ /* 0x0005e600080000ff */
[----:B------:R-:W-:Y:S01]  /*4880*/  LOP3.LUT R10, R10, UR6, RZ, 0x3c, !PT ;  /* 0x000000060a0a7c12 */ /* 0x000fe2000f8e3cff */
[----:B------:R-:W-:Y:S07]  /*4890*/  @P0 BRA `(.L_x_76) ;  /* 0xfffffff800d00947 */ /* 0x000fee000383ffff */
[----:B------:R-:W3:Y:S01]  /*48a0*/  S2UR UR6, SR_CgaCtaId ;  /* 0x00000000000679c3 */ /* 0x000ee20000008800 */
[----:B------:R-:W-:Y:S01]  /*48b0*/  ELECT P0, URZ, PT ;  /* 0x0000000000ff782f */ /* 0x000fe20003800000 */
[----:B-1----:R-:W-:Y:S01]  /*48c0*/  IMAD.MOV.U32 R0, RZ, RZ, 0x1 ;  /* 0x00000001ff007424 */ /* 0x002fe200078e00ff */
[----:B------:R-:W-:Y:S01]  /*48d0*/  UIADD3 UR19, UPT, UPT, UR19, 0x200, URZ ;  /* 0x0000020013137890 */ /* 0x000fe2000fffe0ff */
[----:B------:R-:W-:Y:S01]  /*48e0*/  SHF.L.U32 R2, R10, 0x1f, RZ ;  /* 0x0000001f0a027819 */ /* 0x000fe200000006ff */
[----:B------:R-:W-:-:S03]  /*48f0*/  UMOV UR4, 0x40 ;  /* 0x0000004000047882 */ /* 0x000fc60000000000 */
[----:B------:R-:W-:Y:S01]  /*4900*/  UVIRTCOUNT.DEALLOC.SMPOOL 0x80 ;  /* 0x000000800000784c */ /* 0x000fe20000000000 */
[----:B---3--:R-:W-:Y:S02]  /*4910*/  ULEA UR6, UR6, UR4, 0x18 ;  /* 0x0000000406067291 */ /* 0x008fe4000f8ec0ff */
[----:B------:R-:W-:-:S07]  /*4920*/  ULEA UR4, UR22, UR19, 0x3 ;  /* 0x0000001316047291 */ /* 0x000fce000f8e18ff */
[----:B------:R1:W-:Y:S02]  /*4930*/  @P0 STS.U8 [UR6+0x1c], R0 ;  /* 0x00001c00ff000988 */ /* 0x0003e40008000006 */
[----:B------:R-:W3:Y:S02]  /*4940*/  SYNCS.PHASECHK.TRANS64.TRYWAIT P0, [UR4], R2 ;  /* 0x00000002ff0075a7 */ /* 0x000ee40008001104 */
[----:B-1-3--:R-:W-:Y:S05]  /*4950*/  @!P0 BRA `(.L_x_77) ;  /* 0x0000004c00808947 */ /* 0x00afea0003800000 */
.L_x_194:
[----:B------:R-:W-:-:S04]  /*4960*/  UIADD3 UR4, UPT, UPT, UR22, 0x1, URZ ;  /* 0x0000000116047890 */ /* 0x000fc8000fffe0ff */
[----:B------:R-:W-:-:S04]  /*4970*/  UISETP.NE.AND UP0, UPT, UR4, 0x2, UPT ;  /* 0x000000020400788c */ /* 0x000fc8000bf05270 */
[----:B--2---:R-:W-:Y:S02]  /*4980*/  USEL UR5, URZ, 0x1, UP0 ;  /* 0x00000001ff057887 */ /* 0x004fe40008000000 */
[----:B------:R-:W-:-:S04]  /*4990*/  USEL UR4, UR4, URZ, UP0 ;  /* 0x000000ff04047287 */ /* 0x000fc80008000000 */
[----:B------:R-:W-:Y:S01]  /*49a0*/  ULEA UR4, UR4, UR19, 0x3 ;  /* 0x0000001304047291 */ /* 0x000fe2000f8e18ff */
[----:B-1----:R-:W-:-:S04]  /*49b0*/  LOP3.LUT R2, R10, UR5, RZ, 0x3c, !PT ;  /* 0x000000050a027c12 */ /* 0x002fc8000f8e3cff */
[----:B------:R-:W-:-:S04]  /*49c0*/  SHF.L.U32 R2, R2, 0x1f, RZ ;  /* 0x0000001f02027819 */ /* 0x000fc800000006ff */
[----:B------:R-:W1:Y:S02]  /*49d0*/  SYNCS.PHASECHK.TRANS64.TRYWAIT P0, [UR4], R2 ;  /* 0x00000002ff0075a7 */ /* 0x000e640008001104 */
[----:B-1----:R-:W-:Y:S05]  /*49e0*/  @!P0 BRA `(.L_x_78) ;  /* 0x0000004c00748947 */ /* 0x002fea0003800000 */
.L_x_196:
[----:B------:R-:W-:Y:S01]  /*49f0*/  NOP ;  /* 0x0000000000007918 */ /* 0x000fe20000000000 */
[----:B-1----:R-:W1:Y:S01]  /*4a00*/  LDS R0, [UR6+0x14] ;  /* 0x00001406ff007984 */ /* 0x002e620008000800 */
[----:B------:R-:W-:Y:S01]  /*4a10*/  LOP3.LUT R3, R11, 0xffff, RZ, 0xc0, !PT ;  /* 0x0000ffff0b037812 */ /* 0x000fe200078ec0ff */
[----:B------:R-:W-:-:S03]  /*4a20*/  IMAD.MOV.U32 R2, RZ, RZ, 0xffff ;  /* 0x0000ffffff027424 */ /* 0x000fc600078e00ff */
[----:B------:R-:W-:-:S04]  /*4a30*/  SHF.R.U32.HI R3, RZ, 0x5, R3 ;  /* 0x00000005ff037819 */ /* 0x000fc80000011603 */
[----:B------:R-:W-:-:S04]  /*4a40*/  SHF.L.U32 R2, R2, R3, RZ ;  /* 0x0000000302027219 */ /* 0x000fc800000006ff */
[----:B-1----:R-:W-:-:S04]  /*4a50*/  LOP3.LUT R0, R0, R2, RZ, 0xc0, !PT ;  /* 0x0000000200007212 */ /* 0x002fc800078ec0ff */
[----:B------:R-:W-:Y:S01]  /*4a60*/  ISETP.NE.AND P0, PT, R0, R2, PT ;  /* 0x000000020000720c */ /* 0x000fe20003f05270 */
[----:B------:R-:W-:-:S05]  /*4a70*/  IMAD.MOV.U32 R0, RZ, RZ, 0x1 ;  /* 0x00000001ff007424 */ /* 0x000fca00078e00ff */
[----:B------:R-:W-:-:S07]  /*4a80*/  SHF.L.U32 R0, R0, R3, RZ ;  /* 0x0000000300007219 */ /* 0x000fce00000006ff */
[----:B------:R-:W-:Y:S05]  /*4a90*/  @P0 BRA `(.L_x_79) ;  /* 0x00000000005c0947 */ /* 0x000fea0003800000 */
[----:B------:R-:W1:Y:S02]  /*4aa0*/  LDS R3, [UR6+0x18] ;  /* 0x00001806ff037984 */ /* 0x000e640008000800 */
[----:B-1----:R-:W-:-:S04]  /*4ab0*/  LOP3.LUT R3, R3, R0, RZ, 0xc0, !PT ;  /* 0x0000000003037212 */ /* 0x002fc800078ec0ff */
[----:B------:R-:W-:-:S13]  /*4ac0*/  ISETP.NE.AND P0, PT, R3, R0, PT ;  /* 0x000000000300720c */ /* 0x000fda0003f05270 */
[----:B------:R-:W-:Y:S05]  /*4ad0*/  @P0 BRA `(.L_x_80) ;  /* 0x0000000000400947 */ /* 0x000fea0003800000 */
[----:B------:R-:W-:Y:S01]  /*4ae0*/  R2UR UR4, R2 ;  /* 0x00000000020472ca */ /* 0x000fe200000e0000 */
[----:B------:R-:W1:Y:S01]  /*4af0*/  S2R R3, SR_LANEID ;  /* 0x0000000000037919 */ /* 0x000e620000000000 */
[----:B------:R-:W-:-:S04]  /*4b00*/  LOP3.LUT R0, RZ, R0, RZ, 0x33, !PT ;  /* 0x00000000ff007212 */ /* 0x000fc800078e33ff */
[----:B------:R-:W2:Y:S07]  /*4b10*/  REDUX UR7, R0 ;  /* 0x00000000000773c4 */ /* 0x000eae0000000000 */
[----:B------:R-:W-:-:S03]  /*4b20*/  ULOP3.LUT UR5, URZ, UR4, URZ, 0x33, !UPT ;  /* 0x00000004ff057292 */ /* 0x000fc6000f8e33ff */
[----:B------:R-:W-:Y:S02]  /*4b30*/  VOTEU.ANY UR4, UPT, PT ;  /* 0x0000000000047886 */ /* 0x000fe400038e0100 */
[----:B------:R-:W-:Y:S01]  /*4b40*/  UFLO.U32 UR4, UR4 ;  /* 0x00000004000472bd */ /* 0x000fe200080e0000 */
[----:B------:R-:W-:-:S04]  /*4b50*/  IMAD.U32 R2, RZ, RZ, UR5 ;  /* 0x00000005ff027e24 */ /* 0x000fc8000f8e00ff */
[----:B------:R-:W3:Y:S02]  /*4b60*/  REDUX UR8, R2 ;  /* 0x00000000020873c4 */ /* 0x000ee40000000000 */
[----:B------:R1:W-:Y:S01]  /*4b70*/  UTCATOMSWS.AND URZ, UR5 ;  /* 0x0000000500ff79e3 */ /* 0x0003e20008000000 */
[----:B--2---:R-:W-:Y:S01]  /*4b80*/  IMAD.U32 R0, RZ, RZ, UR7 ;  /* 0x00000007ff007e24 */ /* 0x004fe2000f8e00ff */
[----:B-1----:R-:W-:Y:S01]  /*4b90*/  ISETP.EQ.U32.AND P0, PT, R3, UR4, PT ;  /* 0x0000000403007c0c */ /* 0x002fe2000bf02070 */
[----:B---3--:R-:W-:-:S12]  /*4ba0*/  IMAD.U32 R2, RZ, RZ, UR8 ;  /* 0x00000008ff027e24 */ /* 0x008fd8000f8e00ff */
[----:B------:R1:W-:Y:S04]  /*4bb0*/  @P0 ATOMS.AND RZ, [UR6+0x14], R2 ;  /* 0x00001402ffff098c */ /* 0x0003e8000a800006 */
[----:B------:R1:W-:Y:S01]  /*4bc0*/  @P0 ATOMS.AND RZ, [UR6+0x18], R0 ;  /* 0x00001800ffff098c */ /* 0x0003e2000a800006 */
[----:B------:R-:W-:Y:S05]  /*4bd0*/  BRA `(.L_x_81) ;  /* 0x0000000000147947 */ /* 0x000fea0003800000 */
.L_x_80:
[----:B------:R-:W-:Y:S02]  /*4be0*/  MOV R2, 0x4c00 ;  /* 0x00004c0000027802 */ /* 0x000fe40000000f00 */
[----:B----45:R-:W-:Y:S05]  /*4bf0*/  CALL.REL.NOINC `($__internal_0_$__cuda_sm10x_tcgen05_guardrail_trap_col_being_dealloced_not_returned_by_alloc) ;  /* 0x0000004c00e87944 */ /* 0x030fea0003c00000 */
[----:B------:R-:W-:Y:S05]  /*4c00*/  BRA `(.L_x_81) ;  /* 0x0000000000087947 */ /* 0x000fea0003800000 */
.L_x_79:
[----:B------:R-:W-:Y:S02]  /*4c10*/  MOV R2, 0x4c30 ;  /* 0x00004c3000027802 */ /* 0x000fe40000000f00 */
[----:B----45:R-:W-:Y:S05]  /*4c20*/  CALL.REL.NOINC `($__internal_2_$__cuda_sm10x_tcgen05_guardrail_trap_unallocated_columns_being_dealloced) ;  /* 0x0000004c00f47944 */ /* 0x030fea0003c00000 */
.L_x_81:
[----:B------:R-:W-:Y:S01]  /*4c30*/  NOP ;  /* 0x0000000000007918 */ /* 0x000fe20000000000 */
[----:B------:R-:W-:Y:S05]  /*4c40*/  EXIT ;  /* 0x000000000000794d */ /* 0x000fea0003800000 */
.L_x_65:
[----:B------:R-:W2:Y:S01]  /*4c50*/  LDCU UR5, c[0x0][0x384] ;  /* 0x00007080ff0577ac */ /* 0x000ea20008000800 */
[----:B------:R-:W-:Y:S02]  /*4c60*/  UISETP.NE.OR UP0, UPT, UR15, 0x3, !UP2 ;  /* 0x000000030f00788c */ /* 0x000fe4000d705670 */
[----:B--2---:R-:W-:-:S07]  /*4c70*/  UIADD3 UR5, UPT, UPT, UR5, 0x3f, URZ ;  /* 0x0000003f05057890 */ /* 0x004fce000fffe0ff */
[----:B------:R-:W-:Y:S05]  /*4c80*/  BRA.U UP0, `(.L_x_82) ;  /* 0x0000001500087547 */ /* 0x000fea000b800000 */
[----:B------:R-:W-:Y:S01]  /*4c90*/  USHF.R.S32.HI UR4, URZ, 0x1f, UR5 ;  /* 0x0000001fff047899 */ /* 0x000fe20008011405 */
[----:B------:R-:W2:Y:S01]  /*4ca0*/  S2UR UR6, SR_CgaCtaId ;  /* 0x00000000000679c3 */ /* 0x000ea20000008800 */
[----:B------:R-:W3:Y:S01]  /*4cb0*/  LDCU UR34, c[0x0][0x370] ;  /* 0x00006e00ff2277ac */ /* 0x000ee20008000800 */
[----:B------:R-:W-:Y:S01]  /*4cc0*/  R2UR UR41, R48 ;  /* 0x00000000302972ca */ /* 0x000fe200000e0000 */
[----:B------:R-:W-:Y:S01]  /*4cd0*/  IMAD.MOV.U32 R12, RZ, RZ, 0x1 ;  /* 0x00000001ff0c7424 */ /* 0x000fe200078e00ff */
[----:B------:R-:W-:Y:S01]  /*4ce0*/  R2UR UR40, R49 ;  /* 0x00000000312872ca */ /* 0x000fe200000e0000 */
[----:B------:R-:W-:Y:S01]  /*4cf0*/  ULEA.HI UR4, UR4, UR5, URZ, 0x6 ;  /* 0x0000000504047291 */ /* 0x000fe2000f8f30ff */
[----:B------:R-:W-:Y:S01]  /*4d00*/  IMAD.MOV.U32 R11, RZ, RZ, RZ ;  /* 0x000000ffff0b7224 */ /* 0x000fe200078e00ff */
[----:B------:R-:W3:Y:S01]  /*4d10*/  LDCU.128 UR28, c[0x0][0xb10] ;  /* 0x00016200ff1c77ac */ /* 0x000ee20008000c00 */
[----:B------:R-:W4:Y:S01]  /*4d20*/  LDC.64 R18, c[0x0][0x348] ;  /* 0x0000d200ff127b82 */ /* 0x000f220000000a00 */
[----:B------:R-:W-:Y:S01]  /*4d30*/  IMAD.MOV.U32 R8, RZ, RZ, 0x1000 ;  /* 0x00001000ff087424 */ /* 0x000fe200078e00ff */
[----:B------:R-:W-:Y:S01]  /*4d40*/  USHF.R.S32.HI UR26, URZ, 0x6, UR4 ;  /* 0x00000006ff1a7899 */ /* 0x000fe20008011404 */
[----:B------:R-:W1:Y:S05]  /*4d50*/  LDCU UR33, c[0x0][0x374] ;  /* 0x00006e80ff2177ac */ /* 0x000e6a0008000800 */
[----:B------:R-:W-:Y:S01]  /*4d60*/  IMAD.U32 R0, RZ, RZ, UR26 ;  /* 0x0000001aff007e24 */ /* 0x000fe2000f8e00ff */
[----:B------:R-:W3:Y:S04]  /*4d70*/  LDCU UR4, c[0x0][0xb30] ;  /* 0x00016600ff0477ac */ /* 0x000ee80008000800 */
[-C--:B------:R-:W-:Y:S01]  /*4d80*/  IABS R2, R0.reuse ;  /* 0x0000000000027213 */ /* 0x080fe20000000000 */
[----:B------:R-:W1:Y:S01]  /*4d90*/  LDCU UR18, c[0x0][0xb0c] ;  /* 0x00016180ff1277ac */ /* 0x000e620008000800 */
[----:B------:R-:W-:-:S02]  /*4da0*/  IABS R0, R0 ;  /* 0x0000000000007213 */ /* 0x000fc40000000000 */
[----:B------:R-:W-:Y:S01]  /*4db0*/  R2UR UR25, R2 ;  /* 0x00000000021972ca */ /* 0x000fe200000e0000 */
[----:B------:R-:W-:Y:S01]  /*4dc0*/  UMOV UR22, 0x400 ;  /* 0x0000040000167882 */ /* 0x000fe20000000000 */
[----:B------:R-:W4:Y:S01]  /*4dd0*/  LDC.64 R2, c[0x0][0x888] ;  /* 0x00022200ff027b82 */ /* 0x000f220000000a00 */
[----:B------:R-:W4:Y:S01]  /*4de0*/  LDCU UR46, c[0x0][0xb20] ;  /* 0x00016400ff2e77ac */ /* 0x000f220008000800 */
[----:B------:R-:W-:Y:S01]  /*4df0*/  IMAD.MOV R0, RZ, RZ, -R0 ;  /* 0x000000ffff007224 */ /* 0x000fe200078e0a00 */
[----:B------:R-:W4:Y:S04]  /*4e00*/  LDCU UR32, c[0x0][0x388] ;  /* 0x00007100ff2077ac */ /* 0x000f280008000800 */
[----:B------:R-:W-:Y:S01]  /*4e10*/  R2UR UR42, R0 ;  /* 0x00000000002a72ca */ /* 0x000fe200000e0000 */
[----:B--2---:R-:W-:-:S03]  /*4e20*/  ULEA UR22, UR6, UR22, 0x18 ;  /* 0x0000001606167291 */ /* 0x004fc6000f8ec0ff */
[----:B------:R-:W2:Y:S01]  /*4e30*/  I2F.RP R4, UR25 ;  /* 0x0000001900047d06 */ /* 0x000ea20008209400 */
[----:B---3--:R-:W-:Y:S02]  /*4e40*/  UISETP.NE.AND UP2, UPT, UR4, 0x1, UPT ;  /* 0x000000010400788c */ /* 0x008fe4000bf45270 */
[----:B------:R-:W-:Y:S02]  /*4e50*/  UIMAD.WIDE.U32 UR10, UR34, UR28, URZ ;  /* 0x0000001c220a72a5 */ /* 0x000fe4000f8e00ff */
[----:B-1----:R-:W-:Y:S01]  /*4e60*/  UIMAD.WIDE.U32 UR8, UR33, UR31, URZ ;  /* 0x0000001f210872a5 */ /* 0x002fe2000f8e00ff */
[----:B------:R-:W-:Y:S01]  /*4e70*/  UMOV UR4, URZ ;  /* 0x000000ff00047c82 */ /* 0x000fe20008000000 */
[----:B------:R-:W-:Y:S02]  /*4e80*/  UIADD3 UR35, UPT, UPT, UR22, 0x1e8, URZ ;  /* 0x000001e816237890 */ /* 0x000fe4000fffe0ff */
[----:B------:R-:W-:Y:S02]  /*4e90*/  UISETP.GE.AND UP0, UPT, UR39, 0x1, UPT ;  /* 0x000000012700788c */ /* 0x000fe4000bf06270 */
[----:B------:R-:W-:Y:S01]  /*4ea0*/  UISETP.NE.AND UP0, UPT, UR18, 0x1, UPT ;  /* 0x000000011200788c */ /* 0x000fe2000bf05270 */
[----:B----4-:R-:W-:Y:S01]  /*4eb0*/  ISETP.NE.U32.AND P0, PT, R2, RZ, PT ;  /* 0x000000ff0200720c */ /* 0x010fe20003f05070 */
[----:B------:R-:W-:Y:S01]  /*4ec0*/  UMOV UR38, UR11 ;  /* 0x0000000b00267c82 */ /* 0x000fe20008000000 */
[----:B--2---:R-:W1:Y:S01]  /*4ed0*/  MUFU.RCP R4, R4 ;  /* 0x0000000400047308 */ /* 0x004e620000001000 */
[----:B------:R-:W-:Y:S01]  /*4ee0*/  UMOV UR37, UR9 ;  /* 0x0000000900257c82 */ /* 0x000fe20008000000 */
[----:B------:R-:W-:Y:S01]  /*4ef0*/  ISETP.NE.AND.EX P0, PT, R3, RZ, PT, P0 ;  /* 0x000000ff0300720c */ /* 0x000fe20003f05300 */
[----:B------:R-:W-:Y:S01]  /*4f00*/  UISETP.NE.AND UP0, UPT, UR30, 0x1, UPT ;  /* 0x000000011e00788c */ /* 0x000fe2000bf05270 */
[----:B------:R-:W2:Y:S01]  /*4f10*/  LDC.64 R2, c[0x0][0x890] ;  /* 0x00022400ff027b82 */ /* 0x000ea20000000a00 */
[----:B------:R-:W-:Y:S01]  /*4f20*/  UMOV UR24, URZ ;  /* 0x000000ff00187c82 */ /* 0x000fe20008000000 */
[----:B------:R-:W-:-:S02]  /*4f30*/  UPLOP3.LUT UP1, UPT, UPT, UPT, UPT, 0x40, 0x4 ;  /* 0x000000000004789c */ /* 0x000fc40003f2e870 */
[----:B------:R-:W-:Y:S01]  /*4f40*/  UISETP.NE.AND UP6, UPT, UR39, 0x1, UPT ;  /* 0x000000012700788c */ /* 0x000fe2000bfc5270 */
[----:B------:R-:W3:Y:S01]  /*4f50*/  LDCU.64 UR16, c[0x0][0xb28] ;  /* 0x00016500ff1077ac */ /* 0x000ee20008000a00 */
[----:B------:R-:W-:Y:S02]  /*4f60*/  UPRMT UR35, URZ, 0x654, UR35 ;  /* 0x00000654ff237896 */ /* 0x000fe40008000023 */
[----:B------:R-:W-:Y:S01]  /*4f70*/  USHF.R.U32.HI UR38, URZ, UR29, UR38 ;  /* 0x0000001dff267299 */ /* 0x000fe20008011626 */
[----:B-1----:R-:W-:Y:S01]  /*4f80*/  VIADD R4, R4, 0xffffffe ;  /* 0x0ffffffe04047836 */ /* 0x002fe20000000000 */
[----:B------:R-:W-:Y:S02]  /*4f90*/  USHF.R.U32.HI UR37, URZ, UR46, UR37 ;  /* 0x0000002eff257299 */ /* 0x000fe40008011625 */
[----:B------:R-:W-:Y:S02]  /*4fa0*/  UISETP.NE.AND UP0, UPT, UR32, URZ, UPT ;  /* 0x000000ff2000728c */ /* 0x000fe4000bf05270 */
[----:B------:R-:W-:Y:S01]  /*4fb0*/  UISETP.NE.AND UP5, UPT, UR26, URZ, UPT ;  /* 0x000000ff1a00728c */ /* 0x000fe2000bfa5270 */
[----:B------:R-:W1:Y:S01]  /*4fc0*/  F2I.FTZ.U32.TRUNC.NTZ R4, R4 ;  /* 0x0000000400047305 */ /* 0x000e62000021f000 */
[----:B------:R-:W-:Y:S01]  /*4fd0*/  VOTEU.ANY UP4, P0 ;  /* 0x0000000000ff7886 */ /* 0x000fe20000080100 */
[----:B-1----:R-:W-:-:S13]  /*4fe0*/  R2UR UR5, R4 ;  /* 0x00000000040572ca */ /* 0x002fda00000e0000 */
[----:B------:R-:W-:-:S04]  /*4ff0*/  UIADD3 UR6, UPT, UPT, URZ, -UR5, URZ ;  /* 0x80000005ff067290 */ /* 0x000fc8000fffe0ff */
[----:B------:R-:W-:-:S04]  /*5000*/  UIMAD UR6, UR6, UR25, URZ ;  /* 0x00000019060672a4 */ /* 0x000fc8000f8e02ff */
[----:B------:R-:W-:-:S07]  /*5010*/  UIMAD.WIDE.U32 UR6, UR5, UR6, UR4 ;  /* 0x00000006050672a5 */ /* 0x000fce000f8e0004 */
[----:B--23--:R-:W-:-:S05]  /*5020*/  UMOV UR36, UR7 ;  /* 0x0000000700247c82 */ /* 0x00cfca0008000000 */
.L_x_91:
[----:B------:R-:W-:Y:S04]  /*5030*/  SHF.L.U32 R4, R11, 0x1f, RZ ;  /* 0x0000001f0b047819 */ /* 0x000fe800000006ff */
[----:B-1----:R-:W1:Y:S02]  /*5040*/  SYNCS.PHASECHK.TRANS64.TRYWAIT P0, [UR22+0x1e0], R4 ;  /* 0x0001e004ff0075a7 */ /* 0x002e640008001116 */
[----:B-1----:R-:W-:Y:S05]  /*5050*/  @!P0 BRA `(.L_x_83) ;  /* 0x0000004400f08947 */ /* 0x002fea0003800000 */
.L_x_198:
[----:B-1----:R-:W1:Y:S01]  /*5060*/  LDS.128 R4, [UR22+0x220] ;  /* 0x00022016ff047984 */ /* 0x002e620008000c00 */
[----:B------:R-:W-:Y:S01]  /*5070*/  @!PT LDS RZ, [RZ] ;  /* 0x00000000fffff984 */ /* 0x000fe20000000800 */
[----:B------:R-:W-:Y:S01]  /*5080*/  @!PT LDS RZ, [RZ] ;  /* 0x00000000fffff984 */ /* 0x000fe20000000800 */
[----:B------:R-:W-:Y:S01]  /*5090*/  @!PT LDS RZ, [RZ] ;  /* 0x00000000fffff984 */ /* 0x000fe20000000800 */
[----:B------:R-:W-:Y:S01]  /*50a0*/  @!PT LDS RZ, [RZ] ;  /* 0x00000000fffff984 */ /* 0x000fe20000000800 */
[----:B------:R2:W-:Y:S06]  /*50b0*/  MEMBAR.ALL.CTA ;  /* 0x0000000000007992 */ /* 0x0005ec0000008000 */
[----:B--2---:R-:W2:Y:S02]  /*50c0*/  FENCE.VIEW.ASYNC.S ;  /* 0x00000000000073c6 */ /* 0x004ea40000000000 */
[----:B--2---:R-:W-:Y:S01]  /*50d0*/  SYNCS.ARRIVE.TRANS64.RED.A1T0 RZ, [UR35], RZ ;  /* 0x000000ffffff79a7 */ /* 0x004fe20008100423 */
[----:B-1----:R-:W-:Y:S11]  /*50e0*/  LOP3.LUT P0, RZ, R6, 0x1, RZ, 0xc0, !PT ;  /* 0x0000000106ff7812 */ /* 0x002ff6000780c0ff */
[----:B------:R-:W-:Y:S02]  /*50f0*/  @!UPT UIADD3 URZ, UPT, UPT, URZ, URZ, URZ ;  /* 0x000000fffffff290 */ /* 0x000fe4000fffe0ff */
[----:B------:R-:W-:Y:S01]  /*5100*/  VOTEU.ANY UP0, P0 ;  /* 0x0000000000ff7886 */ /* 0x000fe20000000100 */
[----:B------:R-:W-:Y:S11]  /*5110*/  PLOP3.LUT P0, PT, PT, PT, UP0, 0x80, 0x8 ;  /* 0x000000000008781c */ /* 0x000ff60003f0f008 */
[----:B------:R-:W-:Y:S02]  /*5120*/  @!UPT UIADD3 URZ, UPT, UPT, URZ, URZ, URZ ;  /* 0x000000fffffff290 */ /* 0x000fe4000fffe0ff */
[----:B------:R-:W-:Y:S02]  /*5130*/  @P0 MOV R9, R4 ;  /* 0x0000000400090202 */ /* 0x000fe40000000f00 */
[----:B------:R-:W-:Y:S02]  /*5140*/  @P0 LOP3.LUT R0, R5, 0xffff, RZ, 0xc0, !PT ;  /* 0x0000ffff05000812 */ /* 0x000fe400078ec0ff */
[----:B------:R-:W-:Y:S02]  /*5150*/  @P0 R2UR UR5, R9 ;  /* 0x00000000090502ca */ /* 0x000fe400000e0000 */
[----:B------:R-:W-:Y:S11]  /*5160*/  @P0 R2UR UR4, R0 ;  /* 0x00000000000402ca */ /* 0x000ff600000e0000 */
[----:B------:R-:W-:Y:S02]  /*5170*/  @UP0 UMOV UR15, UR5 ;  /* 0x00000005000f0c82 */ /* 0x000fe40008000000 */
[----:B------:R-:W-:Y:S01]  /*5180*/  @UP0 UMOV UR14, UR4 ;  /* 0x00000004000e0c82 */ /* 0x000fe20008000000 */
[----:B------:R-:W-:Y:S09]  /*5190*/  UISETP.GE.AND UP0, UPT, UR39, 0x1, UPT ;  /* 0x000000012700788c */ /* 0x000ff2000bf06270 */
[----:B------:R-:W-:Y:S05]  /*51a0*/  BRA.U !UP0, `(.L_x_84) ;  /* 0x0000000108b47547 */ /* 0x000fea000b800000 */
[----:B------:R-:W-:Y:S02]  /*51b0*/  UIMAD.WIDE.U32 UR8, UR14, UR31, URZ ;  /* 0x0000001f0e0872a5 */ /* 0x000fe4000f8e00ff */
[----:B------:R-:W-:Y:S02]  /*51c0*/  UP2UR UR19, UPR, URZ, 0x2 ;  /* 0x00000002ff137883 */ /* 0x000fe40008000000 */
[----:B------:R-:W-:Y:S02]  /*51d0*/  UISETP.NE.AND UP1, UPT, UR30, 0x1, UPT ;  /* 0x000000011e00788c */ /* 0x000fe4000bf25270 */
[----:B------:R-:W-:Y:S02]  /*51e0*/  UIMAD.WIDE.U32 UR10, UR15, UR28, URZ ;  /* 0x0000001c0f0a72a5 */ /* 0x000fe4000f8e00ff */
[----:B------:R-:W-:Y:S02]  /*51f0*/  USEL UR4, UR33, UR37, !UP1 ;  /* 0x0000002521047287 */ /* 0x000fe4000c800000 */
[----:B------:R-:W-:Y:S02]  /*5200*/  UISETP.NE.AND UP0, UPT, UR18, 0x1, UPT ;  /* 0x000000011200788c */ /* 0x000fe4000bf05270 */
[----:B------:R-:W-:Y:S02]  /*5210*/  UIMAD.WIDE.U32 UR12, UR4, UR16, URZ ;  /* 0x00000010040c72a5 */ /* 0x000fe4000f8e00ff */
[----:B------:R-:W-:Y:S01]  /*5220*/  USEL UR7, UR34, UR38, !UP0 ;  /* 0x0000002622077287 */ /* 0x000fe2000c000000 */
[----:B------:R-:W-:Y:S02]  /*5230*/  UMOV UR5, UR9 ;  /* 0x0000000900057c82 */ /* 0x000fe40008000000 */
[----:B------:R-:W-:Y:S02]  /*5240*/  USHF.R.U32.HI UR6, URZ, UR46, UR5 ;  /* 0x0000002eff067299 */ /* 0x000fe40008011605 */
[----:B------:R-:W-:Y:S02]  /*5250*/  UIMAD.WIDE.U32 UR20, UR7, UR16, URZ ;  /* 0x00000010071472a5 */ /* 0x000fe4000f8e00ff */
[----:B------:R-:W-:Y:S02]  /*5260*/  USEL UR6, UR14, UR6, !UP1 ;  /* 0x000000060e067287 */ /* 0x000fe4000c800000 */
[----:B------:R-:W-:Y:S01]  /*5270*/  UISETP.NE.AND UP1, UPT, UR19, URZ, UPT ;  /* 0x000000ff1300728c */ /* 0x000fe2000bf25270 */
[----:B------:R-:W-:Y:S01]  /*5280*/  UMOV UR5, UR11 ;  /* 0x0000000b00057c82 */ /* 0x000fe20008000000 */
[----:B------:R-:W-:Y:S02]  /*5290*/  UIMAD.WIDE.U32 UR10, UR6, UR16, URZ ;  /* 0x00000010060a72a5 */ /* 0x000fe4000f8e00ff */
[----:B------:R-:W-:Y:S03]  /*52a0*/  USHF.R.U32.HI UR8, URZ, UR29, UR5 ;  /* 0x0000001dff087299 */ /* 0x000fe60008011605 */
[----:B------:R-:W-:Y:S02]  /*52b0*/  UMOV UR5, UR13 ;  /* 0x0000000d00057c82 */ /* 0x000fe40008000000 */
[----:B------:R-:W-:Y:S03]  /*52c0*/  @UP6 USHF.R.U32.HI UR4, URZ, UR17, UR5 ;  /* 0x00000011ff046299 */ /* 0x000fe60008011605 */
[----:B------:R-:W-:Y:S01]  /*52d0*/  UMOV UR5, UR21 ;  /* 0x0000001500057c82 */ /* 0x000fe20008000000 */
[----:B------:R-:W-:Y:S02]  /*52e0*/  UIMAD UR4, UR39, UR4, URZ ;  /* 0x00000004270472a4 */ /* 0x000fe4000f8e02ff */
[----:B------:R-:W-:Y:S02]  /*52f0*/  @UP6 USHF.R.U32.HI UR7, URZ, UR17, UR5 ;  /* 0x00000011ff076299 */ /* 0x000fe40008011605 */
[----:B------:R-:W-:Y:S02]  /*5300*/  USEL UR5, UR15, UR8, !UP0 ;  /* 0x000000080f057287 */ /* 0x000fe4000c000000 */
[----:B------:R-:W-:Y:S02]  /*5310*/  UIMAD UR8, UR39, UR7, URZ ;  /* 0x00000007270872a4 */ /* 0x000fe4000f8e02ff */
[----:B------:R-:W-:Y:S03]  /*5320*/  UISETP.GE.AND UP0, UPT, UR6, UR4, UPT ;  /* 0x000000040600728c */ /* 0x000fe6000bf06270 */
[----:B------:R-:W-:Y:S01]  /*5330*/  UMOV UR4, UR11 ;  /* 0x0000000b00047c82 */ /* 0x000fe20008000000 */
[----:B------:R-:W-:Y:S02]  /*5340*/  UISETP.GE.OR UP0, UPT, UR5, UR8, UP0 ;  /* 0x000000080500728c */ /* 0x000fe40008706670 */
[----:B------:R-:W-:Y:S02]  /*5350*/  USHF.R.U32.HI UR4, URZ, UR17, UR4 ;  /* 0x00000011ff047299 */ /* 0x000fe40008011604 */
[----:B------:R-:W-:Y:S02]  /*5360*/  UIMAD.WIDE.U32 UR8, UR5, UR16, URZ ;  /* 0x00000010050872a5 */ /* 0x000fe4000f8e00ff */
[----:B------:R-:W-:Y:S04]  /*5370*/  USEL UR10, UR6, UR4, !UP6 ;  /* 0x00000004060a7287 */ /* 0x000fe8000f000000 */
[----:B------:R-:W-:Y:S01]  /*5380*/  UIADD3 UR11, UPT, UPT, -UR10, URZ, URZ ;  /* 0x000000ff0a0b7290 */ /* 0x000fe2000fffe1ff */
[----:B------:R-:W-:Y:S02]  /*5390*/  @!UP0 UMOV UR4, UR9 ;  /* 0x0000000900048c82 */ /* 0x000fe40008000000 */
[----:B------:R-:W-:Y:S02]  /*53a0*/  @!UP0 USHF.R.U32.HI UR4, URZ, UR17, UR4 ;  /* 0x00000011ff048299 */ /* 0x000fe40008011604 */
[----:B------:R-:W-:Y:S02]  /*53b0*/  UIMAD UR8, UR39, UR11, UR6 ;  /* 0x0000000b270872a4 */ /* 0x000fe4000f8e0206 */
[----:B------:R-:W-:Y:S04]  /*53c0*/  @!UP0 USEL UR4, UR5, UR4, !UP6 ;  /* 0x0000000405048287 */ /* 0x000fe8000f000000 */
[----:B------:R-:W-:Y:S02]  /*53d0*/  @!UP0 UIMAD UR8, UR7, UR8, UR4 ;  /* 0x00000008070882a4 */ /* 0x000fe4000f8e0204 */
[----:B------:R-:W-:Y:S02]  /*53e0*/  @!UP0 UIADD3 UR9, UPT, UPT, UR10, -UR4, URZ ;  /* 0x800000040a098290 */ /* 0x000fe4000fffe0ff */
[----:B------:R-:W-:Y:S02]  /*53f0*/  UIADD3 UR4, UPT, UPT, -UR5, URZ, URZ ;  /* 0x000000ff05047290 */ /* 0x000fe4000fffe1ff */
[----:B------:R-:W-:Y:S02]  /*5400*/  UIADD3 UR7, UPT, UPT, -UR6, URZ, URZ ;  /* 0x000000ff06077290 */ /* 0x000fe4000fffe1ff */
[----:B------:R-:W-:Y:S02]  /*5410*/  @!UP0 UIMAD UR6, UR9, UR39, UR5 ;  /* 0x00000027090682a4 */ /* 0x000fe4000f8e0205 */
[----:B------:R-:W-:Y:S02]  /*5420*/  UIMAD UR15, UR18, UR4, UR15 ;  /* 0x00000004120f72a4 */ /* 0x000fe4000f8e020f */
[----:B------:R-:W-:Y:S01]  /*5430*/  UIMAD UR4, UR30, UR7, UR14 ;  /* 0x000000071e0472a4 */ /* 0x000fe2000f8e020e */
[----:B------:R-:W-:Y:S02]  /*5440*/  @!UP0 UMOV UR5, UR8 ;  /* 0x0000000800058c82 */ /* 0x000fe40008000000 */
[----:B------:R-:W-:Y:S02]  /*5450*/  UIMAD UR15, UR5, UR18, UR15 ;  /* 0x00000012050f72a4 */ /* 0x000fe4000f8e020f */
[----:B------:R-:W-:Y:S11]  /*5460*/  UIMAD UR14, UR6, UR30, UR4 ;  /* 0x0000001e060e72a4 */ /* 0x000ff6000f8e0204 */
[----:B------:R-:W-:Y:S01]  /*5470*/  @!UPT UIADD3 URZ, UPT, UPT, URZ, URZ, URZ ;  /* 0x000000fffffff290 */ /* 0x000fe2000fffe0ff */
.L_x_84:
[----:B------:R-:W1:Y:S01]  /*5480*/  @!UP2 LDCU.128 UR8, c[0x0][0xb10] ;  /* 0x00016200ff08a7ac */ /* 0x000e620008000c00 */
[----:B------:R-:W-:Y:S04]  /*5490*/  MOV R0, UR23 ;  /* 0x0000001700007c02 */ /* 0x000fe80008000f00 */
[----:B------:R-:W-:Y:S01]  /*54a0*/  IABS R0, R0 ;  /* 0x0000000000007213 */ /* 0x000fe20000000000 */
[----:B------:R-:W2:Y:S01]  /*54b0*/  @!UP2 LDCU UR5, c[0x0][0xb0c] ;  /* 0x00016180ff05a7ac */ /* 0x000ea20008000800 */
[----:B-1----:R-:W-:Y:S07]  /*54c0*/  UIMAD.WIDE.U32 UR6, UR15, UR8, URZ ;  /* 0x000000080f0672a5 */ /* 0x002fee000f8e00ff */
[----:B------:R-:W-:Y:S01]  /*54d0*/  @!UP2 UMOV UR4, UR7 ;  /* 0x000000070004ac82 */ /* 0x000fe20008000000 */
[----:B--2---:R-:W-:Y:S02]  /*54e0*/  @!UP2 UISETP.NE.AND UP0, UPT, UR5, 0x1, UPT ;  /* 0x000000010500a88c */ /* 0x004fe4000bf05270 */
[----:B------:R-:W-:Y:S02]  /*54f0*/  @!UP2 USHF.R.U32.HI UR4, URZ, UR9, UR4 ;  /* 0x00000009ff04a299 */ /* 0x000fe40008011604 */
[----:B------:R-:W-:Y:S02]  /*5500*/  UIMAD.WIDE.U32 UR6, UR14, UR11, URZ ;  /* 0x0000000b0e0672a5 */ /* 0x000fe4000f8e00ff */
[----:B------:R-:W-:Y:S02]  /*5510*/  @!UP2 USEL UR8, UR15, UR4, !UP0 ;  /* 0x000000040f08a287 */ /* 0x000fe4000c000000 */
[----:B------:R-:W-:Y:S03]  /*5520*/  @!UP2 UISETP.NE.AND UP0, UPT, UR10, 0x1, UPT ;  /* 0x000000010a00a88c */ /* 0x000fe6000bf05270 */
[----:B------:R-:W-:Y:S02]  /*5530*/  @!UP2 UMOV UR6, UR7 ;  /* 0x000000070006ac82 */ /* 0x000fe40008000000 */
[----:B------:R-:W1:Y:S02]  /*5540*/  @!UP2 LDCU UR4, c[0x0][0xb20] ;  /* 0x00016400ff04a7ac */ /* 0x000e640008000800 */
[----:B-1----:R-:W-:Y:S04]  /*5550*/  @!UP2 USHF.R.U32.HI UR6, URZ, UR4, UR6 ;  /* 0x00000004ff06a299 */ /* 0x002fe80008011606 */
[----:B------:R-:W-:Y:S04]  /*5560*/  @!UP2 USEL UR6, UR14, UR6, !UP0 ;  /* 0x000000060e06a287 */ /* 0x000fe8000c000000 */
[----:B------:R-:W-:Y:S02]  /*5570*/  @!UP2 UIADD3 UR4, UPT, UPT, -UR8, UR6, URZ ;  /* 0x000000060804a290 */ /* 0x000fe4000fffe1ff */
[----:B------:R-:W-:Y:S02]  /*5580*/  @!UP2 UIADD3 UR6, UPT, UPT, UR8, -UR6, URZ ;  /* 0x800000060806a290 */ /* 0x000fe4000fffe0ff */
[----:B------:R-:W-:Y:S02]  /*5590*/  @!UP2 UIMAD UR15, UR4, UR5, UR15 ;  /* 0x00000005040fa2a4 */ /* 0x000fe4000f8e020f */
[----:B------:R-:W-:Y:S01]  /*55a0*/  @!UP2 UIMAD UR14, UR6, UR10, UR14 ;  /* 0x0000000a060ea2a4 */ /* 0x000fe2000f8e020e */
[----:B------:R-:W-:Y:S11]  /*55b0*/  BRA.U UP1, `(.L_x_85) ;  /* 0x0000000101107547 */ /* 0x000ff6000b800000 */
[----:B------:R-:W-:Y:S04]  /*55c0*/  MOV R10, UR43 ;  /* 0x0000002b000a7c02 */ /* 0x000fe80008000f00 */
[----:B------:R-:W-:Y:S04]  /*55d0*/  SHF.L.U32 R10, R10, 0x1f, RZ ;  /* 0x0000001f0a0a7819 */ /* 0x000fe800000006ff */
[----:B------:R-:W1:Y:S02]  /*55e0*/  SYNCS.PHASECHK.TRANS64.TRYWAIT P1, [UR22+0x1d8], R10 ;  /* 0x0001d80aff0075a7 */ /* 0x000e640008021116 */
[----:B-1----:R-:W-:Y:S05]  /*55f0*/  @!P1 BRA `(.L_x_86) ;  /* 0x0000004000a09947 */ /* 0x002fea0003800000 */
.L_x_85:
[----:B------:R-:W-:Y:S01]  /*5600*/  UISETP.NE.AND UP1, UPT, UR32, URZ, UPT ;  /* 0x000000ff2000728c */ /* 0x000fe2000bf25270 */
[----:B------:R-:W-:Y:S01]  /*5610*/  R2UR UR4, R0 ;  /* 0x00000000000472ca */ /* 0x000fe200000e0000 */
[----:B------:R-:W-:Y:S01]  /*5620*/  USHF.L.U32 UR11, UR27, 0x6, URZ ;  /* 0x000000061b0b7899 */ /* 0x000fe200080006ff */
[----:B-1----:R-:W-:Y:S05]  /*5630*/  IMAD.U32 R10, RZ, RZ, UR32 ;  /* 0x00000020ff0a7e24 */ /* 0x002fea000f8e00ff */
[----:B------:R-:W-:Y:S04]  /*5640*/  IABS R10, R10 ;  /* 0x0000000a000a7213 */ /* 0x000fe80000000000 */
[----:B------:R-:W1:Y:S02]  /*5650*/  I2F.RP R14, R10 ;  /* 0x0000000a000e7306 */ /* 0x000e640000209400 */
[----:B------:R-:W-:Y:S07]  /*5660*/  UIMAD.WIDE.U32 UR6, UR36, UR4, URZ ;  /* 0x00000004240672a5 */ /* 0x000fee000f8e00ff */
[----:B------:R-:W-:Y:S02]  /*5670*/  UMOV UR12, UR7 ;  /* 0x00000007000c7c82 */ /* 0x000fe40008000000 */
[----:B------:R-:W-:Y:S04]  /*5680*/  UIMAD UR4, UR12, UR42, UR4 ;  /* 0x0000002a0c0472a4 */ /* 0x000fe8000f8e0204 */
[----:B------:R-:W-:Y:S01]  /*5690*/  UISETP.GT.U32.AND UP0, UPT, UR25, UR4, UPT ;  /* 0x000000041900728c */ /* 0x000fe2000bf04070 */
[----:B-1----:R-:W1:Y:S10]  /*56a0*/  MUFU.RCP R14, R14 ;  /* 0x0000000e000e7308 */ /* 0x002e740000001000 */
[----:B------:R-:W-:Y:S02]  /*56b0*/  @!UP0 UIADD3 UR4, UPT, UPT, UR4, -UR25, URZ ;  /* 0x8000001904048290 */ /* 0x000fe4000fffe0ff */
[----:B------:R-:W-:Y:S02]  /*56c0*/  @!UP0 UIADD3 UR12, UPT, UPT, UR12, 0x1, URZ ;  /* 0x000000010c0c8890 */ /* 0x000fe4000fffe0ff */
[----:B------:R-:W-:Y:S02]  /*56d0*/  UISETP.GE.U32.AND UP0, UPT, UR4, UR25, UPT ;  /* 0x000000190400728c */ /* 0x000fe4000bf06070 */
[----:B------:R-:W-:Y:S01]  /*56e0*/  ULOP3.LUT UR4, UR23, UR26, URZ, 0x3c, !UPT ;  /* 0x0000001a17047292 */ /* 0x000fe2000f8e3cff */
[----:B-1----:R-:W-:Y:S04]  /*56f0*/  VIADD R14, R14, 0xffffffe ;  /* 0x0ffffffe0e0e7836 */ /* 0x002fe80000000000 */
[----:B------:R-:W1:Y:S04]  /*5700*/  F2I.FTZ.U32.TRUNC.NTZ R15, R14 ;  /* 0x0000000e000f7305 */ /* 0x000e68000021f000 */
[----:B------:R-:W-:Y:S02]  /*5710*/  @UP0 UIADD3 UR12, UPT, UPT, UR12, 0x1, URZ ;  /* 0x000000010c0c0890 */ /* 0x000fe4000fffe0ff */
[----:B------:R-:W-:Y:S01]  /*5720*/  UISETP.GE.AND UP0, UPT, UR4, URZ, UPT ;  /* 0x000000ff0400728c */ /* 0x000fe2000bf06270 */
[--C-:B-1----:R-:W-:Y:S10]  /*5730*/  IMAD.MOV R9, RZ, RZ, -R15.reuse ;  /* 0x000000ffff097224 */ /* 0x102ff400078e0a0f */
[----:B------:R-:W-:Y:S01]  /*5740*/  @!UP0 UIADD3 UR12, UPT, UPT, -UR12, URZ, URZ ;  /* 0x000000ff0c0c8290 */ /* 0x000fe2000fffe1ff */
[----:B------:R-:W-:Y:S01]  /*5750*/  IMAD.MOV.U32 R14, RZ, RZ, RZ ;  /* 0x000000ffff0e7224 */ /* 0x000fe200078e00ff */
[----:B------:R-:W-:Y:S01]  /*5760*/  @!UP5 ULOP3.LUT UR12, URZ, UR26, URZ, 0x33, !UPT ;  /* 0x0000001aff0cd292 */ /* 0x000fe2000f8e33ff */
[----:B------:R-:W-:Y:S03]  /*5770*/  IMAD R9, R9, R10, RZ ;  /* 0x0000000a09097224 */ /* 0x000fe600078e02ff */
[----:B------:R-:W-:Y:S01]  /*5780*/  ULOP3.LUT UR4, UR12, UR32, URZ, 0x3c, !UPT ;  /* 0x000000200c047292 */ /* 0x000fe2000f8e3cff */
[----:B------:R-:W-:Y:S01]  /*5790*/  IMAD.HI.U32 R15, R15, R9, R14 ;  /* 0x000000090f0f7227 */ /* 0x000fe200078e000e */
[----:B------:R-:W-:Y:S02]  /*57a0*/  MOV R0, UR12 ;  /* 0x0000000c00007c02 */ /* 0x000fe40008000f00 */
[----:B------:R-:W-:Y:S02]  /*57b0*/  UISETP.GE.AND UP0, UPT, UR4, URZ, UPT ;  /* 0x000000ff0400728c */ /* 0x000fe4000bf06270 */
[----:B------:R-:W-:Y:S01]  /*57c0*/  IABS R0, R0 ;  /* 0x0000000000007213 */ /* 0x000fe20000000000 */
[----:B------:R-:W-:Y:S04]  /*57d0*/  UIADD3 UR4, UPT, UPT, -UR12, URZ, URZ ;  /* 0x000000ff0c047290 */ /* 0x000fe8000fffe1ff */
[----:B------:R-:W-:Y:S01]  /*57e0*/  IMAD.HI.U32 R15, R15, R0, RZ ;  /* 0x000000000f0f7227 */ /* 0x000fe200078e00ff */
[----:B------:R-:W-:Y:S03]  /*57f0*/  UIMAD UR4, UR26, UR4, UR23 ;  /* 0x000000041a0472a4 */ /* 0x000fe6000f8e0217 */
[----:B------:R-:W-:Y:S01]  /*5800*/  IMAD.MOV R9, RZ, RZ, -R15 ;  /* 0x000000ffff097224 */ /* 0x000fe200078e0a0f */
[----:B------:R-:W-:Y:S03]  /*5810*/  USHF.L.U32 UR10, UR4, 0x6, URZ ;  /* 0x00000006040a7899 */ /* 0x000fe600080006ff */
[C---:B------:R-:W-:Y:S05]  /*5820*/  IMAD R0, R10.reuse, R9, R0 ;  /* 0x000000090a007224 */ /* 0x040fea00078e0200 */
[----:B------:R-:W-:Y:S11]  /*5830*/  ISETP.GT.U32.AND P1, PT, R10, R0, PT ;  /* 0x000000000a00720c */ /* 0x000ff60003f24070 */
[----:B------:R-:W-:Y:S02]  /*5840*/  @!UPT UIADD3 URZ, UPT, UPT, URZ, URZ, URZ ;  /* 0x000000fffffff290 */ /* 0x000fe4000fffe0ff */
[-C--:B------:R-:W-:Y:S01]  /*5850*/  @!P1 IADD3 R0, PT, PT, R0, -R10.reuse, RZ ;  /* 0x8000000a00009210 */ /* 0x080fe20007ffe0ff */
[----:B------:R-:W-:Y:S01]  /*5860*/  @!P1 VIADD R15, R15, 0x1 ;  /* 0x000000010f0f9836 */ /* 0x000fe20000000000 */
[----:B------:R-:W-:Y:S02]  /*5870*/  ISETP.NE.U32.AND P1, PT, R2, RZ, PT ;  /* 0x000000ff0200720c */ /* 0x000fe40003f25070 */
[----:B------:R-:W-:Y:S02]  /*5880*/  ISETP.GE.U32.AND P2, PT, R0, R10, PT ;  /* 0x0000000a0000720c */ /* 0x000fe40003f46070 */
[----:B------:R-:W-:Y:S11]  /*5890*/  ISETP.NE.AND.EX P1, PT, R3, RZ, PT, P1 ;  /* 0x000000ff0300720c */ /* 0x000ff60003f25310 */
[----:B------:R-:W-:Y:S02]  /*58a0*/  @P2 IADD3 R15, PT, PT, R15, 0x1, RZ ;  /* 0x000000010f0f2810 */ /* 0x000fe40007ffe0ff */
[----:B------:R-:W-:Y:S02]  /*58b0*/  ISETP.NE.U32.AND P2, PT, R2, RZ, PT ;  /* 0x000000ff0200720c */ /* 0x000fe40003f45070 */
[----:B------:R-:W-:Y:S02]  /*58c0*/  R2UR UR13, R15 ;  /* 0x000000000f0d72ca */ /* 0x000fe400000e0000 */
[----:B------:R-:W-:Y:S11]  /*58d0*/  ISETP.NE.AND.EX P2, PT, R3, RZ, PT, P2 ;  /* 0x000000ff0300720c */ /* 0x000ff60003f45320 */
[----:B------:R-:W-:Y:S02]  /*58e0*/  @!UP0 UIADD3 UR13, UPT, UPT, -UR13, URZ, URZ ;  /* 0x000000ff0d0d8290 */ /* 0x000fe4000fffe1ff */
[----:B------:R-:W-:Y:S04]  /*58f0*/  @!UP1 ULOP3.LUT UR13, URZ, UR32, URZ, 0x33, !UPT ;  /* 0x00000020ff0d9292 */ /* 0x000fe8000f8e33ff */
[----:B------:R-:W-:Y:S04]  /*5900*/  UIADD3 UR5, UPT, UPT, -UR13, URZ, URZ ;  /* 0x000000ff0d057290 */ /* 0x000fe8000fffe1ff */
[----:B------:R-:W-:Y:S01]  /*5910*/  UIMAD UR12, UR32, UR5, UR12 ;  /* 0x00000005200c72a4 */ /* 0x000fe2000f8e020c */
[----:B------:R-:W-:Y:S11]  /*5920*/  @!P2 BRA `(.L_x_87) ;  /* 0x000000000030a947 */ /* 0x000ff60003800000 */
[----:B------:R-:W-:Y:S01]  /*5930*/  UPLOP3.LUT UP3, UPT, UPT, UPT, UP4, 0x80, 0x8 ;  /* 0x000000000008789c */ /* 0x000fe20003f6f040 */
[----:B------:R-:W-:Y:S01]  /*5940*/  HFMA2 R55, -RZ, RZ, 0, 5.9604644775390625e-08 ;  /* 0x00000001ff377431 */ /* 0x000fe200000001ff */
[----:B------:R-:W1:Y:S04]  /*5950*/  LDCU.64 UR4, c[0x0][0x358] ;  /* 0x00006b00ff0477ac */ /* 0x000e680008000a00 */
[----:B------:R-:W-:Y:S11]  /*5960*/  PLOP3.LUT P2, PT, PT, PT, UP3, 0x80, 0x8 ;  /* 0x000000000008781c */ /* 0x000ff60003f4f038 */
[----:B------:R-:W-:Y:S02]  /*5970*/  @!UPT UIADD3 URZ, UPT, UPT, URZ, URZ, URZ ;  /* 0x000000fffffff290 */ /* 0x000fe4000fffe0ff */
[----:B------:R-:W2:Y:S01]  /*5980*/  @P2 LDC.64 R14, c[0x0][0x888] ;  /* 0x00022200ff0e2b82 */ /* 0x000ea20000000a00 */
[----:B------:R-:W-:Y:S04]  /*5990*/  @P2 IMAD R0, R16, R2, RZ ;  /* 0x0000000210002224 */ /* 0x000fe800078e02ff */
[----:B--2---:R-:W-:Y:S01]  /*59a0*/  @P2 IMAD.WIDE R14, R0, 0x4, R14 ;  /* 0x00000004000e2825 */ /* 0x004fe200078e020e */
[----:B------:R-:W-:Y:S04]  /*59b0*/  MOV R0, 0x1 ;  /* 0x0000000100007802 */ /* 0x000fe80000000f00 */
[----:B-1---5:R1:W5:Y:S01]  /*59c0*/  @P2 LDG.E R26, desc[UR4][R14.64] ;  /* 0x000000040e1a2981 */ /* 0x022362000c1e1900 */
[----:B------:R-:W-:Y:S01]  /*59d0*/  @!P2 PRMT R55, R0, 0x7610, R55 ;  /* 0x000076100037a816 */ /* 0x000fe20000000037 */
[----:B-1----:R-:W2:Y:S06]  /*59e0*/  @!P2 LDC R26, c[0x0][0x880] ;  /* 0x00022000ff1aab82 */ /* 0x002eac0000000800 */
.L_x_87:
[----:B--2--5:R-:W-:Y:S01]  /*59f0*/  @!P1 FSETP.EQ.AND P3, PT, R26, RZ, PT ;  /* 0x000000ff1a00920b */ /* 0x024fe20003f62000 */
[----:B------:R-:W-:Y:S01]  /*5a00*/  @!UPT UIADD3 URZ, UPT, UPT, URZ, URZ, URZ ;  /* 0x000000fffffff290 */ /* 0x000fe2000fffe0ff */
[----:B------:R-:W-:Y:S11]  /*5a10*/  @!P1 BRA `(.L_x_88) ;  /* 0x0000000000149947 */ /* 0x000ff60003800000 */
[----:B------:R-:W-:Y:S02]  /*5a20*/  LOP3.LUT P1, RZ, R55, 0xff, RZ, 0xc0, !PT ;  /* 0x000000ff37ff7812 */ /* 0x000fe4000782c0ff */
[----:B------:R-:W-:Y:S04]  /*5a30*/  PLOP3.LUT P3, PT, PT, PT, UP3, 0x80, 0x8 ;  /* 0x000000000008781c */ /* 0x000fe80003f6f038 */
[----:B------:R-:W-:Y:S07]  /*5a40*/  PLOP3.LUT P3, PT, P3, PT, PT, 0x8, 0x80 ;  /* 0x000000000080781c */ /* 0x000fee0001f6e170 */
[----:B------:R-:W-:Y:S11]  /*5a50*/  @P1 FSETP.EQ.AND P3, PT, R26, RZ, PT ;  /* 0x000000ff1a00120b */ /* 0x000ff60003f62000 */
[----:B------:R-:W-:Y:S02]  /*5a60*/  @!UPT UIADD3 URZ, UPT, UPT, URZ, URZ, URZ ;  /* 0x000000fffffff290 */ /* 0x000fe4000fffe0ff */
.L_x_88:
[----:B------:R-:W-:Y:S01]  /*5a70*/  ULEA UR4, UR24, UR22, 0x3 ;  /* 0x0000001618047291 */ /* 0x000fe2000f8e18ff */
[----:B------:R-:W-:Y:S02]  /*5a80*/  SHF.L.U32 R9, R12, 0x1f, RZ ;  /* 0x0000001f0c097819 */ /* 0x000fe400000006ff */
[----:B------:R-:W-:Y:S04]  /*5a90*/  ELECT P2, URZ, PT ;  /* 0x0000000000ff782f */ /* 0x000fe80003840000 */
[----:B------:R-:W-:Y:S02]  /*5aa0*/  PLOP3.LUT P2, PT, P3, P2, PT, 0xf2, 0x2f ;  /* 0x00000000002f781c */ /* 0x000fe40001f45e72 */
[----:B------:R-:W1:Y:S02]  /*5ab0*/  SYNCS.PHASECHK.TRANS64.TRYWAIT P1, [UR4+0x1b8], R9 ;  /* 0x0001b809ff0075a7 */ /* 0x000e640008021104 */
[----:B-1----:R-:W-:Y:S09]  /*5ac0*/  @!P1 BRA `(.L_x_89) ;  /* 0x0000003c00849947 */ /* 0x002ff20003800000 */
.L_x_201:
[----:B------:R-:W2:Y:S01]  /*5ad0*/  S2UR UR23, SR_CgaCtaId ;  /* 0x00000000001779c3 */ /* 0x000ea20000008800 */
[----:B------:R-:W-:Y:S01]  /*5ae0*/  VOTEU.ALL UP0, P2 ;  /* 0x0000000000ff7886 */ /* 0x000fe20001000000 */
[----:B-1----:R-:W-:Y:S01]  /*5af0*/  @!P2 IADD3 R9, P1, PT, R18, 0x580, RZ ;  /* 0x000005801209a810 */ /* 0x002fe20007f3e0ff */
[----:B------:R-:W-:Y:S01]  /*5b00*/  UIADD3 UR6, UPT, UPT, UR24, 0x1, URZ ;  /* 0x0000000118067890 */ /* 0x000fe2000fffe0ff */
[----:B------:R-:W-:Y:S01]  /*5b10*/  @P0 SHF.R.U32.HI R16, RZ, 0x10, R5 ;  /* 0x00000010ff100819 */ /* 0x000fe20000011605 */
[----:B------:R-:W-:Y:S01]  /*5b20*/  UIADD3 UR9, UPT, UPT, UR4, 0x1a0, URZ ;  /* 0x000001a004097890 */ /* 0x000fe2000fffe0ff */
[----:B------:R-:W-:Y:S01]  /*5b30*/  @!P2 R2UR UR7, R9 ;  /* 0x000000000907a2ca */ /* 0x000fe200000e0000 */
[----:B------:R-:W-:Y:S01]  /*5b40*/  @!UP0 ULEA UR5, UR24, UR22, 0xc ;  /* 0x0000001618058291 */ /* 0x000fe2000f8e60ff */
[----:B------:R-:W-:Y:S01]  /*5b50*/  @!P2 IMAD.X R0, RZ, RZ, R19, P1 ;  /* 0x000000ffff00a224 */ /* 0x000fe200008e0613 */
[----:B------:R-:W-:Y:S01]  /*5b60*/  UMOV UR44, 0x0 ;  /* 0x00000000002c7882 */ /* 0x000fe20000000000 */
[----:B------:R-:W-:Y:S01]  /*5b70*/  UMOV UR45, 0x10000000 ;  /* 0x10000000002d7882 */ /* 0x000fe20000000000 */
[----:B------:R-:W-:Y:S02]  /*5b80*/  @!UP0 UIADD3 UR8, UPT, UPT, UR5, 0x400, URZ ;  /* 0x0000040005088890 */ /* 0x000fe4000fffe0ff */
[----:B------:R-:W-:Y:S01]  /*5b90*/  UISETP.NE.AND UP0, UPT, UR6, 0x3, UPT ;  /* 0x000000030600788c */ /* 0x000fe2000bf05270 */
[----:B------:R-:W-:Y:S01]  /*5ba0*/  @!P2 R2UR UR5, R0 ;  /* 0x000000000005a2ca */ /* 0x000fe200000e0000 */
[----:B------:R-:W-:Y:S02]  /*5bb0*/  @!P2 IMAD.MOV.U32 R0, RZ, RZ, 0x1000 ;  /* 0x00001000ff00a424 */ /* 0x000fe400078e00ff */
[----:B------:R-:W-:Y:S02]  /*5bc0*/  USEL UR6, UR6, URZ, UP0 ;  /* 0x000000ff06067287 */ /* 0x000fe40008000000 */
[----:B------:R-:W-:Y:S01]  /*5bd0*/  IMAD.U32 R14, RZ, RZ, UR7 ;  /* 0x00000007ff0e7e24 */ /* 0x000fe2000f8e00ff */
[----:B------:R-:W-:Y:S02]  /*5be0*/  USEL UR19, URZ, 0x1, UP0 ;  /* 0x00000001ff137887 */ /* 0x000fe40008000000 */
[----:B------:R-:W-:Y:S02]  /*5bf0*/  VOTEU.ALL UP0, P2 ;  /* 0x0000000000ff7886 */ /* 0x000fe40001000000 */
[----:B------:R-:W-:Y:S01]  /*5c00*/  @!P2 R2UR UR20, R14 ;  /* 0x000000000e14a2ca */ /* 0x000fe200000e0000 */
[----:B--2---:R-:W-:Y:S01]  /*5c10*/  UPRMT UR7, UR23, 0x654, UR9 ;  /* 0x0000065417077896 */ /* 0x004fe20008000009 */
[----:B------:R-:W-:Y:S01]  /*5c20*/  LOP3.LUT R12, R12, UR19, RZ, 0x3c, !PT ;  /* 0x000000130c0c7c12 */ /* 0x000fe2000f8e3cff */
[----:B------:R-:W-:Y:S01]  /*5c30*/  IMAD.U32 R15, RZ, RZ, UR5 ;  /* 0x00000005ff0f7e24 */ /* 0x000fe2000f8e00ff */
[----:B------:R-:W-:Y:S02]  /*5c40*/  ULEA UR5, UR6, UR22, 0x3 ;  /* 0x0000001606057291 */ /* 0x000fe4000f8e18ff */
[----:B------:R-:W-:Y:S02]  /*5c50*/  SHF.L.U32 R9, R12, 0x1f, RZ ;  /* 0x0000001f0c097819 */ /* 0x000fe400000006ff */
[----:B------:R-:W-:Y:S11]  /*5c60*/  @!P2 R2UR UR21, R15 ;  /* 0x000000000f15a2ca */ /* 0x000ff600000e0000 */
[----:B------:R-:W-:Y:S02]  /*5c70*/  @!UPT UIADD3 URZ, UPT, UPT, URZ, URZ, URZ ;  /* 0x000000fffffff290 */ /* 0x000fe4000fffe0ff */
[----:B------:R1:W-:Y:S01]  /*5c80*/  @!UP0 UTMALDG.4D [UR8], [UR20], desc[UR44] ;  /* 0x00002c08140085b4 */ /* 0x0003e20008019000 */
[----:B------:R1:W-:Y:S01]  /*5c90*/  @!P2 SYNCS.ARRIVE.TRANS64.RED.A0TR RZ, [UR4+0x1a0], R0 ;  /* 0x0001a000ffffa9a7 */ /* 0x0003e20008300404 */
[----:B------:R-:W-:Y:S01]  /*5ca0*/  SYNCS.ARRIVE.TRANS64.RED.A1T0 RZ, [UR7], RZ ;  /* 0x000000ffffff79a7 */ /* 0x000fe20008100407 */
[----:B------:R-:W2:Y:S02]  /*5cb0*/  SYNCS.PHASECHK.TRANS64.TRYWAIT P1, [UR5+0x1b8], R9 ;  /* 0x0001b809ff0075a7 */ /* 0x000ea40008021105 */
[----:B-12---:R-:W-:Y:S05]  /*5cc0*/  @!P1 BRA `(.L_x_90) ;  /* 0x0000003c001c9947 */ /* 0x006fea0003800000 */
.L_x_203:
[----:B------:R-:W2:Y:S01]  /*5cd0*/  S2UR UR19, SR_CgaCtaId ;  /* 0x00000000001379c3 */ /* 0x000ea20000008800 */
[----:B------:R-:W-:Y:S01]  /*5ce0*/  UIADD3 UR9, UPT, UPT, UR5, 0x1a0, URZ ;  /* 0x000001a005097890 */ /* 0x000fe2000fffe0ff */
[----:B-1----:R-:W-:Y:S01]  /*5cf0*/  @!P2 IADD3 R9, P1, PT, R18, 0x580, RZ ;  /* 0x000005801209a810 */ /* 0x002fe20007f3e0ff */
[----:B------:R-:W-:Y:S01]  /*5d00*/  UIADD3 UR23, UPT, UPT, UR14, UR41, URZ ;  /* 0x000000290e177290 */ /* 0x000fe2000fffe0ff */
[----:B------:R-:W-:Y:S01]  /*5d10*/  LOP3.LUT R11, R11, 0x1, RZ, 0x3c, !PT ;  /* 0x000000010b0b7812 */ /* 0x000fe200078e3cff */
[----:B------:R-:W-:Y:S01]  /*5d20*/  VOTEU.ALL UP0, P2 ;  /* 0x0000000000ff7886 */ /* 0x000fe20001000000 */
[----:B------:R-:W-:Y:S01]  /*5d30*/  UMOV UR20, 0x0 ;  /* 0x0000000000147882 */ /* 0x000fe20000000000 */
[----:B------:R-:W-:Y:S01]  /*5d40*/  @!P2 IMAD.X R0, RZ, RZ, R19, P1 ;  /* 0x000000ffff00a224 */ /* 0x000fe200008e0613 */
[----:B------:R-:W-:Y:S01]  /*5d50*/  UMOV UR21, 0x10000000 ;  /* 0x1000000000157882 */ /* 0x000fe20000000000 */
[----:B------:R-:W-:Y:S02]  /*5d60*/  UIADD3 UR27, UPT, UPT, UR15, UR40, URZ ;  /* 0x000000280f1b7290 */ /* 0x000fe4000fffe0ff */
[----:B------:R-:W-:Y:S02]  /*5d70*/  @!UP0 ULEA UR4, UR6, UR22, 0xc ;  /* 0x0000001606048291 */ /* 0x000fe4000f8e60ff */
[----:B------:R-:W-:Y:S02]  /*5d80*/  UIADD3 UR6, UPT, UPT, UR6, 0x1, URZ ;  /* 0x0000000106067890 */ /* 0x000fe4000fffe0ff */
[----:B------:R-:W-:Y:S02]  /*5d90*/  @!UP0 UIADD3 UR10, UPT, UPT, UR10, 0x20, URZ ;  /* 0x000000200a0a8890 */ /* 0x000fe4000fffe0ff */
[----:B------:R-:W-:Y:S01]  /*5da0*/  @!UP0 UIADD3 UR8, UPT, UPT, UR4, 0x400, URZ ;  /* 0x0000040004088890 */ /* 0x000fe2000fffe0ff */
[----:B------:R-:W-:Y:S01]  /*5db0*/  @!P2 R2UR UR4, R0 ;  /* 0x000000000004a2ca */ /* 0x000fe200000e0000 */
[----:B------:R-:W-:Y:S02]  /*5dc0*/  UISETP.NE.AND UP0, UPT, UR6, 0x3, UPT ;  /* 0x000000030600788c */ /* 0x000fe4000bf05270 */
[----:B------:R-:W-:Y:S02]  /*5dd0*/  UPLOP3.LUT UP1, UPT, UPT, UPT, UPT, 0x80, 0x8 ;  /* 0x000000000008789c */ /* 0x000fe40003f2f070 */
[----:B------:R-:W-:Y:S01]  /*5de0*/  USEL UR24, UR6, URZ, UP0 ;  /* 0x000000ff06187287 */ /* 0x000fe20008000000 */
[----:B------:R-:W-:Y:S02]  /*5df0*/  @!P2 R2UR UR6, R9 ;  /* 0x000000000906a2ca */ /* 0x000fe400000e0000 */
[----:B------:R-:W-:Y:S02]  /*5e00*/  PLOP3.LUT P0, PT, PT, PT, UP0, 0x80, 0x8 ;  /* 0x000000000008781c */ /* 0x000fe40003f0f008 */
[----:B------:R-:W-:Y:S02]  /*5e10*/  VOTEU.ALL UP0, P2 ;  /* 0x0000000000ff7886 */ /* 0x000fe40001000000 */
[----:B------:R-:W-:Y:S01]  /*5e20*/  SEL R0, RZ, 0x1, P0 ;  /* 0x00000001ff007807 */ /* 0x000fe20000000000 */
[----:B------:R-:W-:Y:S01]  /*5e30*/  IMAD.U32 R15, RZ, RZ, UR4 ;  /* 0x00000004ff0f7e24 */ /* 0x000fe2000f8e00ff */
[----:B--2---:R-:W-:Y:S01]  /*5e40*/  UPRMT UR4, UR19, 0x654, UR9 ;  /* 0x0000065413047896 */ /* 0x004fe20008000009 */
[----:B------:R-:W-:Y:S02]  /*5e50*/  LOP3.LUT P0, RZ, R6, 0x1, RZ, 0xc0, !PT ;  /* 0x0000000106ff7812 */ /* 0x000fe4000780c0ff */
[----:B------:R-:W-:Y:S02]  /*5e60*/  LOP3.LUT R12, R12, R0, RZ, 0x3c, !PT ;  /* 0x000000000c0c7212 */ /* 0x000fe400078e3cff */
[----:B------:R-:W-:Y:S01]  /*5e70*/  IMAD.U32 R14, RZ, RZ, UR6 ;  /* 0x00000006ff0e7e24 */ /* 0x000fe2000f8e00ff */
[----:B------:R-:W-:Y:S04]  /*5e80*/  @!P2 R2UR UR7, R15 ;  /* 0x000000000f07a2ca */ /* 0x000fe800000e0000 */
[----:B------:R-:W-:Y:S11]  /*5e90*/  @!P2 R2UR UR6, R14 ;  /* 0x000000000e06a2ca */ /* 0x000ff600000e0000 */
[----:B------:R-:W-:Y:S02]  /*5ea0*/  @!UPT UIADD3 URZ, UPT, UPT, URZ, URZ, URZ ;  /* 0x000000fffffff290 */ /* 0x000fe4000fffe0ff */
[----:B------:R1:W-:Y:S01]  /*5eb0*/  @!UP0 UTMALDG.4D [UR8], [UR6], desc[UR20] ;  /* 0x00001408060085b4 */ /* 0x0003e20008019000 */
[----:B------:R1:W-:Y:S01]  /*5ec0*/  @!P2 SYNCS.ARRIVE.TRANS64.RED.A0TR RZ, [UR5+0x1a0], R8 ;  /* 0x0001a008ffffa9a7 */ /* 0x0003e20008300405 */
[----:B------:R-:W-:Y:S01]  /*5ed0*/  SYNCS.ARRIVE.TRANS64.RED.A1T0 RZ, [UR4], RZ ;  /* 0x000000ffffff79a7 */ /* 0x000fe20008100404 */
[----:B------:R-:W-:Y:S05]  /*5ee0*/  @P0 BRA `(.L_x_91) ;  /* 0xfffffff000500947 */ /* 0x000fea000383ffff */
[----:B------:R-:W-:Y:S01]  /*5ef0*/  UIADD3 UR22, UPT, UPT, UR22, 0x1b8, URZ ;  /* 0x000001b816167890 */ /* 0x000fe2000fffe0ff */
[----:B------:R-:W-:-:S03]  /*5f00*/  SHF.L.U32 R2, R12, 0x1f, RZ ;  /* 0x0000001f0c027819 */ /* 0x000fc600000006ff */
[----:B------:R-:W-:-:S09]  /*5f10*/  ULEA UR4, UR24, UR22, 0x3 ;  /* 0x0000001618047291 */ /* 0x000fd2000f8e18ff */
[----:B------:R-:W2:Y:S02]  /*5f20*/  SYNCS.PHASECHK.TRANS64.TRYWAIT P0, [UR4], R2 ;  /* 0x00000002ff0075a7 */ /* 0x000ea40008001104 */
[----:B--2---:R-:W-:Y:S05]  /*5f30*/  @!P0 BRA `(.L_x_92) ;  /* 0x0000003800988947 */ /* 0x004fea0003800000 */
.L_x_205:
[----:B------:R-:W-:-:S04]  /*5f40*/  UIADD3 UR4, UPT, UPT, UR24, 0x1, URZ ;  /* 0x0000000118047890 */ /* 0x000fc8000fffe0ff */
[----:B------:R-:W-:-:S04]  /*5f50*/  UISETP.NE.AND UP0, UPT, UR4, 0x3, UPT ;  /* 0x000000030400788c */ /* 0x000fc8000bf05270 */
[----:B------:R-:W-:Y:S02]  /*5f60*/  USEL UR4, UR4, URZ, UP0 ;  /* 0x000000ff04047287 */ /* 0x000fe40008000000 */
[----:B------:R-:W-:-:S04]  /*5f70*/  PLOP3.LUT P0, PT, PT, PT, UP0, 0x80, 0x8 ;  /* 0x000000000008781c */ /* 0x000fc80003f0f008 */
[----:B--2---:R-:W-:Y:S01]  /*5f80*/  SEL R2, RZ, 0x1, P0 ;  /* 0x00000001ff027807 */ /* 0x004fe20000000000 */
[----:B------:R-:W-:-:S03]  /*5f90*/  IMAD.U32 R0, RZ, RZ, UR4 ;  /* 0x00000004ff007e24 */ /* 0x000fc6000f8e00ff */
[----:B------:R-:W-:Y:S01]  /*5fa0*/  LOP3.LUT R12, R12, R2, RZ, 0x3c, !PT ;  /* 0x000000020c0c7212 */ /* 0x000fe200078e3cff */
[C---:B------:R-:W-:Y:S01]  /*5fb0*/  VIADD R4, R0.reuse, 0x1 ;  /* 0x0000000100047836 */ /* 0x040fe20000000000 */
[----:B------:R-:W-:Y:S02]  /*5fc0*/  LEA R2, R0, UR22, 0x3 ;  /* 0x0000001600027c11 */ /* 0x000fe4000f8e18ff */
[----:B------:R-:W-:Y:S02]  /*5fd0*/  SHF.L.U32 R3, R12, 0x1f, RZ ;  /* 0x0000001f0c037819 */ /* 0x000fe400000006ff */
[----:B------:R-:W-:Y:S02]  /*5fe0*/  ISETP.NE.AND P0, PT, R4, 0x3, PT ;  /* 0x000000030400780c */ /* 0x000fe40003f05270 */
[----:B------:R-:W2:Y:S02]  /*5ff0*/  SYNCS.PHASECHK.TRANS64.TRYWAIT P1, [R2+URZ], R3 ;  /* 0x00000003020075a7 */ /* 0x000ea400080211ff */
[----:B------:R-:W-:-:S02]  /*6000*/  SEL R0, RZ, 0x1, P0 ;  /* 0x00000001ff007807 */ /* 0x000fc40000000000 */
[----:B------:R-:W-:Y:S02]  /*6010*/  SEL R4, R4, RZ, P0 ;  /* 0x000000ff04047207 */ /* 0x000fe40000000000 */
[----:B------:R-:W-:Y:S01]  /*6020*/  LOP3.LUT R0, R12, R0, RZ, 0x3c, !PT ;  /* 0x000000000c007212 */ /* 0x000fe200078e3cff */
[----:B--2---:R-:W-:Y:S06]  /*6030*/  @!P1 BRA `(.L_x_93) ;  /* 0x0000003800709947 */ /* 0x004fec0003800000 */
.L_x_206:
[----:B------:R-:W-:Y:S02]  /*6040*/  LEA R4, R4, UR22, 0x3 ;  /* 0x0000001604047c11 */ /* 0x000fe4000f8e18ff */
[----:B------:R-:W-:-:S07]  /*6050*/  SHF.L.U32 R0, R0, 0x1f, RZ ;  /* 0x0000001f00007819 */ /* 0x000fce00000006ff */
.L_x_94:
[----:B---3--:R3:W4:Y:S02]  /*6060*/  SYNCS.PHASECHK.TRANS64.TRYWAIT P0, [R4+URZ], R0 ;  /* 0x00000000040075a7 */ /* 0x00872400080011ff */
[----:B----4-:R-:W-:Y:S05]  /*6070*/  @!P0 NANOSLEEP.SYNCS 0x989680 ;  /* 0x009896800000895d */ /* 0x010fea0003900000 */
[----:B------:R-:W4:Y:S02]  /*6080*/  @!P0 SYNCS.PHASECHK.TRANS64 P0, [R4+URZ], R0 ;  /* 0x00000000040085a7 */ /* 0x000f2400080010ff */
[----:B-1--4-:R-:W-:Y:S05]  /*6090*/  @P0 EXIT ;  /* 0x000000000000094d */ /* 0x012fea0003800000 */
[----:B------:R-:W-:Y:S05]  /*60a0*/  BRA `(.L_x_94) ;  /* 0xfffffffc00ec7947 */ /* 0x000fea000383ffff */
.L_x_82:
[----:B------:R-:W-:-:S06]  /*60b0*/  UISETP.GE.AND UP0, UPT, UR15, 0x4, UPT ;  /* 0x000000040f00788c */ /* 0x000fcc000bf06270 */
[----:B------:R-:W-:-:S13]  /*60c0*/  PLOP3.LUT P0, PT, PT, PT, UP0, 0x80, 0x8 ;  /* 0x000000000008781c */ /* 0x000fda0003f0f008 */
[----:B-1----:R-:W-:Y:S05]  /*60d0*/  @!P0 EXIT ;  /* 0x000000000000894d */ /* 0x002fea0003800000 */
[----:B------:R-:W1:Y:S08]  /*60e0*/  S2UR UR4, SR_CgaCtaId ;  /* 0x00000000000479c3 */ /* 0x000e700000008800 */
[----:B------:R-:W-:Y:S01]  /*60f0*/  BAR.SYNC.DEFER_BLOCKING 0x6, 0xa0 ;  /* 0x0182800000007b1d */ /* 0x000fe20000010000 */
[C---:B------:R-:W-:Y:S01]  /*6100*/  IMAD.SHL.U32 R6, R54.reuse, 0x20, RZ ;  /* 0x0000002036067824 */ /* 0x040fe200078e00ff */
[----:B------:R-:W-:Y:S01]  /*6110*/  SHF.R.U32.HI R7, RZ, 0x1, R54 ;  /* 0x00000001ff077819 */ /* 0x000fe20000011636 */
[C---:B------:R-:W-:Y:S01]  /*6120*/  IMAD.SHL.U32 R53, R54.reuse, 0x10, RZ ;  /* 0x0000001036357824 */ /* 0x040fe200078e00ff */
[----:B------:R-:W-:Y:S01]  /*6130*/  USHF.R.S32.HI UR53, URZ, 0x1f, UR5 ;  /* 0x0000001fff357899 */ /* 0x000fe20008011405 */
[----:B------:R-:W-:Y:S01]  /*6140*/  IMAD.U32 R23, R54, 0x10000, RZ ;  /* 0x0001000036177824 */ /* 0x000fe200078e00ff */
[----:B------:R-:W-:Y:S01]  /*6150*/  UMOV UR48, 0x400 ;  /* 0x0000040000307882 */ /* 0x000fe20000000000 */
[----:B------:R-:W2:Y:S01]  /*6160*/  LDCU.64 UR6, c[0x0][0x888] ;  /* 0x00011100ff0677ac */ /* 0x000ea20008000a00 */
[----:B------:R-:W3:Y:S01]  /*6170*/  LDC.64 R40, c[0x0][0x888] ;  /* 0x00022200ff287b82 */ /* 0x000ee20000000a00 */
[----:B------:R-:W-:Y:S01]  /*6180*/  LOP3.LUT R0, R6, 0xc0, RZ, 0xc0, !PT ;  /* 0x000000c006007812 */ /* 0x000fe200078ec0ff */
[----:B------:R-:W-:Y:S01]  /*6190*/  IMAD.MOV.U32 R63, RZ, RZ, 0x10 ;  /* 0x00000010ff3f7424 */ /* 0x000fe200078e00ff */
[----:B------:R-:W-:Y:S01]  /*61a0*/  LOP3.LUT R53, R53, 0x600, RZ, 0xc0, !PT ;  /* 0x0000060035357812 */ /* 0x000fe200078ec0ff */
[----:B------:R-:W-:Y:S01]  /*61b0*/  ULEA.HI UR53, UR53, UR5, URZ, 0x6 ;  /* 0x0000000535357291 */ /* 0x000fe2000f8f30ff */
[----:B------:R-:W-:Y:S01]  /*61c0*/  LOP3.LUT R7, R0, 0x8, R7, 0xf8, !PT ;  /* 0x0000000800077812 */ /* 0x000fe200078ef807 */
[C---:B------:R-:W-:Y:S01]  /*61d0*/  IMAD.SHL.U32 R0, R54.reuse, 0x4, RZ ;  /* 0x0000000436007824 */ /* 0x040fe200078e00ff */
[----:B------:R-:W-:Y:S01]  /*61e0*/  LOP3.LUT R53, R53, 0x20, R6, 0xf8, !PT ;  /* 0x0000002035357812 */ /* 0x000fe200078ef806 */
[----:B------:R-:W4:Y:S01]  /*61f0*/  LDC.64 R42, c[0x0][0x890] ;  /* 0x00022400ff2a7b82 */ /* 0x000f220000000a00 */
[----:B------:R-:W-:Y:S01]  /*6200*/  LOP3.LUT P0, RZ, R54, 0x4, RZ, 0xc0, !PT ;  /* 0x0000000436ff7812 */ /* 0x000fe2000780c0ff */
[----:B------:R-:W-:Y:S01]  /*6210*/  IMAD.MOV.U32 R52, RZ, RZ, 0x1 ;  /* 0x00000001ff347424 */ /* 0x000fe200078e00ff */
[----:B------:R-:W-:Y:S01]  /*6220*/  LOP3.LUT R0, R7, 0x18, R0, 0x78, !PT ;  /* 0x0000001807007812 */ /* 0x000fe200078e7800 */
[----:B------:R-:W-:Y:S01]  /*6230*/  IMAD.MOV.U32 R22, RZ, RZ, RZ ;  /* 0x000000ffff167224 */ /* 0x000fe200078e00ff */
[----:B------:R-:W-:-:S02]  /*6240*/  LOP3.LUT R53, R53, 0x100, R6, 0xf8, !PT ;  /* 0x0000010035357812 */ /* 0x000fc400078ef806 */
[----:B------:R-:W-:Y:S01]  /*6250*/  CS2R R50, SRZ ;  /* 0x0000000000327805 */ /* 0x000fe2000001ff00 */
[----:B-1----:R-:W-:Y:S01]  /*6260*/  ULEA UR48, UR4, UR48, 0x18 ;  /* 0x0000003004307291 */ /* 0x002fe2000f8ec0ff */
[----:B------:R-:W-:Y:S01]  /*6270*/  LOP3.LUT R54, R54, 0x60, RZ, 0xc0, !PT ;  /* 0x0000006036367812 */ /* 0x000fe200078ec0ff */
[----:B--2---:R-:W-:Y:S01]  /*6280*/  IMAD.U32 R58, RZ, RZ, UR6 ;  /* 0x00000006ff3a7e24 */ /* 0x004fe2000f8e00ff */
[----:B------:R-:W-:Y:S01]  /*6290*/  LOP3.LUT R53, R53, R0, RZ, 0xfc, !PT ;  /* 0x0000000035357212 */ /* 0x000fe200078efcff */
[----:B------:R-:W-:Y:S01]  /*62a0*/  IMAD.U32 R57, RZ, RZ, UR7 ;  /* 0x00000007ff397e24 */ /* 0x000fe2000f8e00ff */
[----:B------:R-:W1:Y:S01]  /*62b0*/  LDCU.64 UR6, c[0x0][0x8a8] ;  /* 0x00011500ff0677ac */ /* 0x000e620008000a00 */
[----:B------:R-:W-:Y:S02]  /*62c0*/  LOP3.LUT R23, R23, 0x600000, RZ, 0xc0, !PT ;  /* 0x0060000017177812 */ /* 0x000fe400078ec0ff */
[----:B------:R-:W-:Y:S01]  /*62d0*/  SEL R63, R63, 0xfffffff0, !P0 ;  /* 0xfffffff03f3f7807 */ /* 0x000fe20004000000 */
[----:B------:R-:W2:Y:S01]  /*62e0*/  LDS R2, [UR48+0x230] ;  /* 0x00023030ff027984 */ /* 0x000ea20008000800 */
[----:B------:R-:W-:Y:S01]  /*62f0*/  UIADD3 UR4, UPT, UPT, UR48, 0x400, URZ ;  /* 0x0000040030047890 */ /* 0x000fe2000fffe0ff */
[----:B------:R-:W2:Y:S05]  /*6300*/  LDCU UR61, c[0x0][0x370] ;  /* 0x00006e00ff3d77ac */ /* 0x000eaa0008000800 */
[----:B------:R-:W-:Y:S01]  /*6310*/  IMAD.U32 R0, RZ, RZ, UR4 ;  /* 0x00000004ff007e24 */ /* 0x000fe2000f8e00ff */
[----:B------:R-:W-:Y:S01]  /*6320*/  UMOV UR51, URZ ;  /* 0x000000ff00337c82 */ /* 0x000fe20008000000 */
[----:B------:R-:W2:Y:S01]  /*6330*/  LDCU UR45, c[0x0][0xb0c] ;  /* 0x00016180ff2d77ac */ /* 0x000ea20008000800 */
[----:B------:R-:W2:Y:S01]  /*6340*/  LDCU UR38, c[0x0][0xb30] ;  /* 0x00016600ff2677ac */ /* 0x000ea20008000800 */
[----:B-1----:R-:W-:-:S02]  /*6350*/  IMAD.U32 R60, RZ, RZ, UR6 ;  /* 0x00000006ff3c7e24 */ /* 0x002fc4000f8e00ff */
[----:B------:R-:W-:Y:S01]  /*6360*/  IMAD.U32 R59, RZ, RZ, UR7 ;  /* 0x00000007ff3b7e24 */ /* 0x000fe2000f8e00ff */
[----:B------:R-:W1:Y:S01]  /*6370*/  LDCU.64 UR46, c[0x0][0xb28] ;  /* 0x00016500ff2e77ac */ /* 0x000e620008000a00 */
[----:B------:R-:W1:Y:S01]  /*6380*/  LDCU.64 UR62, c[0x0][0x8b0] ;  /* 0x00011600ff3e77ac */ /* 0x000e620008000a00 */
[----:B------:R-:W1:Y:S01]  /*6390*/  LDCU.128 UR56, c[0x0][0xb10] ;  /* 0x00016200ff3877ac */ /* 0x000e620008000c00 */
[----:B------:R-:W1:Y:S01]  /*63a0*/  LDCU UR60, c[0x0][0x374] ;  /* 0x00006e80ff3c77ac */ /* 0x000e620008000800 */
[----:B------:R-:W-:Y:S01]  /*63b0*/  USHF.R.S32.HI UR53, URZ, 0x6, UR53 ;  /* 0x00000006ff357899 */ /* 0x000fe20008011435 */
[----:B------:R-:W-:Y:S01]  /*63c0*/  UMOV UR54, URZ ;  /* 0x000000ff00367c82 */ /* 0x000fe20008000000 */
[----:B------:R-:W-:Y:S01]  /*63d0*/  UMOV UR55, URZ ;  /* 0x000000ff00377c82 */ /* 0x000fe20008000000 */
[C---:B--2---:R-:W-:Y:S01]  /*63e0*/  VIADD R3, R2.reuse, 0x40 ;  /* 0x0000004002037836 */ /* 0x044fe20000000000 */
[----:B------:R-:W-:-:S04]  /*63f0*/  LOP3.LUT R2, R2, 0xffff, RZ, 0xc0, !PT ;  /* 0x0000ffff02027812 */ /* 0x000fc800078ec0ff */
[----:B------:R-:W-:-:S05]  /*6400*/  LOP3.LUT R3, R3, 0xffff, RZ, 0xc0, !PT ;  /* 0x0000ffff03037812 */ /* 0x000fca00078ec0ff */
[----:B-1-34-:R2:W-:Y:S02]  /*6410*/  STL.64 [R1], R2 ;  /* 0x0000000201007387 */ /* 0x01a5e40000100a00 */
.L_x_125:
[----:B--2---:R-:W-:Y:S04]  /*6420*/  SHF.L.U32 R2, R50, 0x1f, RZ ;  /* 0x0000001f32027819 */ /* 0x004fe800000006ff */
[----:B------:R-:W1:Y:S02]  /*6430*/  SYNCS.PHASECHK.TRANS64.TRYWAIT P0, [UR48+0x1e0], R2 ;  /* 0x0001e002ff0075a7 */ /* 0x000e640008001130 */
[----:B-1----:R-:W-:Y:S05]  /*6440*/  @!P0 BRA `(.L_x_95) ;  /* 0x0000003400808947 */ /* 0x002fea0003800000 */
.L_x_208:
[----:B------:R-:W2:Y:S01]  /*6450*/  LDS.128 R44, [UR48+0x220] ;  /* 0x00022030ff2c7984 */ /* 0x000ea20008000c00 */
[----:B------:R-:W-:Y:S01]  /*6460*/  UIADD3 UR4, UPT, UPT, UR48, 0x1e8, URZ ;  /* 0x000001e830047890 */ /* 0x000fe2000fffe0ff */
[----:B-1----:R-:W-:Y:S01]  /*6470*/  IMAD R2, R22, 0x4, R1 ;  /* 0x0000000416027824 */ /* 0x002fe200078e0201 */
[----:B------:R-:W-:Y:S01]  /*6480*/  UISETP.GE.AND UP1, UPT, UR39, 0x1, UPT ;  /* 0x000000012700788c */ /* 0x000fe2000bf26270 */
[----:B------:R-:W-:Y:S01]  /*6490*/  @!PT LDS RZ, [RZ] ;  /* 0x00000000fffff984 */ /* 0x000fe20000000800 */
[----:B------:R-:W-:Y:S01]  /*64a0*/  @!PT LDS RZ, [RZ] ;  /* 0x00000000fffff984 */ /* 0x000fe20000000800 */
[----:B------:R-:W-:Y:S01]  /*64b0*/  @!PT LDS RZ, [RZ] ;  /* 0x00000000fffff984 */ /* 0x000fe20000000800 */
[----:B------:R-:W-:Y:S01]  /*64c0*/  @!PT LDS RZ, [RZ] ;  /* 0x00000000fffff984 */ /* 0x000fe20000000800 */
[----:B------:R1:W-:Y:S06]  /*64d0*/  MEMBAR.ALL.CTA ;  /* 0x0000000000007992 */ /* 0x0003ec0000008000 */
[----:B-1----:R-:W1:Y:S01]  /*64e0*/  FENCE.VIEW.ASYNC.S ;  /* 0x00000000000073c6 */ /* 0x002e620000000000 */
[----:B------:R-:W-:Y:S09]  /*64f0*/  UPRMT UR4, URZ, 0x654, UR4 ;  /* 0x00000654ff047896 */ /* 0x000ff20008000004 */
[----:B-1----:R-:W-:Y:S01]  /*6500*/  SYNCS.ARRIVE.TRANS64.RED.A1T0 RZ, [UR4], RZ ;  /* 0x000000ffffff79a7 */ /* 0x002fe20008100404 */
[----:B------:R-:W5:Y:S01]  /*6510*/  LDL R2, [R2] ;  /* 0x0000000002027983 */ /* 0x000f620000100800 */
[----:B--2---:R-:W-:Y:S11]  /*6520*/  LOP3.LUT P0, RZ, R46, 0x1, RZ, 0xc0, !PT ;  /* 0x000000012eff7812 */ /* 0x004ff6000780c0ff */
[----:B------:R-:W-:Y:S02]  /*6530*/  @!UPT UIADD3 URZ, UPT, UPT, URZ, URZ, URZ ;  /* 0x000000fffffff290 */ /* 0x000fe4000fffe0ff */
[----:B------:R-:W-:Y:S01]  /*6540*/  VOTEU.ANY UP0, P0 ;  /* 0x0000000000ff7886 */ /* 0x000fe20000000100 */
[----:B------:R-:W-:Y:S11]  /*6550*/  PLOP3.LUT P0, PT, PT, PT, UP0, 0x80, 0x8 ;  /* 0x000000000008781c */ /* 0x000ff60003f0f008 */
[----:B------:R-:W-:Y:S02]  /*6560*/  @!UPT UIADD3 URZ, UPT, UPT, URZ, URZ, URZ ;  /* 0x000000fffffff290 */ /* 0x000fe4000fffe0ff */
[----:B------:R-:W-:Y:S02]  /*6570*/  @P0 MOV R3, R44 ;  /* 0x0000002c00030202 */ /* 0x000fe40000000f00 */
[----:B------:R-:W-:Y:S02]  /*6580*/  @P0 LOP3.LUT R0, R45, 0xffff, RZ, 0xc0, !PT ;  /* 0x0000ffff2d000812 */ /* 0x000fe400078ec0ff */
[----:B------:R-:W-:Y:S02]  /*6590*/  @P0 R2UR UR5, R3 ;  /* 0x00000000030502ca */ /* 0x000fe400000e0000 */
[----:B------:R-:W-:Y:S01]  /*65a0*/  @P0 R2UR UR4, R0 ;  /* 0x00000000000402ca */ /* 0x000fe200000e0000 */
[----:B------:R-:W-:Y:S05]  /*65b0*/  IMAD.U32 R0, RZ, RZ, UR53 ;  /* 0x00000035ff007e24 */ /* 0x000fea000f8e00ff */
[----:B------:R-:W-:Y:S05]  /*65c0*/  IABS R3, R0 ;  /* 0x0000000000037213 */ /* 0x000fea0000000000 */
[----:B------:R-:W-:Y:S02]  /*65d0*/  @UP0 UMOV UR37, UR5 ;  /* 0x0000000500250c82 */ /* 0x000fe40008000000 */
[----:B------:R-:W-:Y:S01]  /*65e0*/  @UP0 UMOV UR36, UR4 ;  /* 0x0000000400240c82 */ /* 0x000fe20008000000 */
[----:B------:R-:W-:Y:S05]  /*65f0*/  BRA.U !UP1, `(.L_x_96) ;  /* 0x0000000109cc7547 */ /* 0x000fea000b800000 */
[----:B------:R-:W1:Y:S01]  /*6600*/  LDCU UR9, c[0x0][0xb20] ;  /* 0x00016400ff0977ac */ /* 0x000e620008000800 */
[----:B------:R-:W-:Y:S02]  /*6610*/  UIMAD.WIDE.U32 UR4, UR60, UR59, URZ ;  /* 0x0000003b3c0472a5 */ /* 0x000fe4000f8e00ff */
[----:B------:R-:W-:Y:S02]  /*6620*/  UIMAD.WIDE.U32 UR6, UR61, UR56, URZ ;  /* 0x000000383d0672a5 */ /* 0x000fe4000f8e00ff */
[----:B------:R-:W-:Y:S02]  /*6630*/  UIMAD.WIDE.U32 UR10, UR36, UR59, URZ ;  /* 0x0000003b240a72a5 */ /* 0x000fe4000f8e00ff */
[----:B------:R-:W-:Y:S02]  /*6640*/  UISETP.NE.AND UP0, UPT, UR58, 0x1, UPT ;  /* 0x000000013a00788c */ /* 0x000fe4000bf05270 */
[----:B------:R-:W-:Y:S02]  /*6650*/  UISETP.NE.AND UP1, UPT, UR45, 0x1, UPT ;  /* 0x000000012d00788c */ /* 0x000fe4000bf25270 */
[----:B------:R-:W-:Y:S02]  /*6660*/  UISETP.NE.AND UP2, UPT, UR39, 0x1, UPT ;  /* 0x000000012700788c */ /* 0x000fe4000bf45270 */
[----:B------:R-:W-:Y:S01]  /*6670*/  UIMAD.WIDE.U32 UR12, UR37, UR56, URZ ;  /* 0x00000038250c72a5 */ /* 0x000fe2000f8e00ff */
[----:B------:R-:W-:Y:S01]  /*6680*/  UMOV UR4, UR5 ;  /* 0x0000000500047c82 */ /* 0x000fe20008000000 */
[----:B------:R-:W-:Y:S01]  /*6690*/  UMOV UR6, UR11 ;  /* 0x0000000b00067c82 */ /* 0x000fe20008000000 */
[----:B-1----:R-:W-:Y:S03]  /*66a0*/  USHF.R.U32.HI UR8, URZ, UR9, UR4 ;  /* 0x00000009ff087299 */ /* 0x002fe60008011604 */
[----:B------:R-:W-:Y:S02]  /*66b0*/  UMOV UR4, UR7 ;  /* 0x0000000700047c82 */ /* 0x000fe40008000000 */
[----:B------:R-:W-:Y:S02]  /*66c0*/  USHF.R.U32.HI UR5, URZ, UR57, UR4 ;  /* 0x00000039ff057299 */ /* 0x000fe40008011604 */
[----:B------:R-:W-:Y:S02]  /*66d0*/  USEL UR4, UR60, UR8, !UP0 ;  /* 0x000000083c047287 */ /* 0x000fe4000c000000 */
[----:B------:R-:W-:Y:S02]  /*66e0*/  USHF.R.U32.HI UR8, URZ, UR9, UR6 ;  /* 0x00000009ff087299 */ /* 0x000fe40008011606 */
[----:B------:R-:W-:Y:S02]  /*66f0*/  UIMAD.WIDE.U32 UR6, UR4, UR46, URZ ;  /* 0x0000002e040672a5 */ /* 0x000fe4000f8e00ff */
[----:B------:R-:W-:Y:S02]  /*6700*/  USEL UR9, UR61, UR5, !UP1 ;  /* 0x000000053d097287 */ /* 0x000fe4000c800000 */
[----:B------:R-:W-:Y:S02]  /*6710*/  USEL UR8, UR36, UR8, !UP0 ;  /* 0x0000000824087287 */ /* 0x000fe4000c000000 */
[----:B------:R-:W-:Y:S01]  /*6720*/  UIMAD.WIDE.U32 UR10, UR9, UR46, URZ ;  /* 0x0000002e090a72a5 */ /* 0x000fe2000f8e00ff */
[----:B------:R-:W-:Y:S01]  /*6730*/  UMOV UR6, UR7 ;  /* 0x0000000700067c82 */ /* 0x000fe20008000000 */
[----:B------:R-:W-:Y:S01]  /*6740*/  UMOV UR5, UR13 ;  /* 0x0000000d00057c82 */ /* 0x000fe20008000000 */
[----:B------:R-:W-:Y:S02]  /*6750*/  @UP2 USHF.R.U32.HI UR4, URZ, UR47, UR6 ;  /* 0x0000002fff042299 */ /* 0x000fe40008011606 */
[----:B------:R-:W-:Y:S02]  /*6760*/  USHF.R.U32.HI UR5, URZ, UR57, UR5 ;  /* 0x00000039ff057299 */ /* 0x000fe40008011605 */
[----:B------:R-:W-:Y:S02]  /*6770*/  UIMAD UR4, UR39, UR4, URZ ;  /* 0x00000004270472a4 */ /* 0x000fe4000f8e02ff */
[----:B------:R-:W-:Y:S02]  /*6780*/  USEL UR5, UR37, UR5, !UP1 ;  /* 0x0000000525057287 */ /* 0x000fe4000c800000 */
[----:B------:R-:W-:Y:S01]  /*6790*/  UISETP.GE.AND UP0, UPT, UR8, UR4, UPT ;  /* 0x000000040800728c */ /* 0x000fe2000bf06270 */
[----:B------:R-:W-:Y:S01]  /*67a0*/  UMOV UR6, UR11 ;  /* 0x0000000b00067c82 */ /* 0x000fe20008000000 */
[----:B------:R-:W-:Y:S02]  /*67b0*/  UIMAD.WIDE.U32 UR10, UR8, UR46, URZ ;  /* 0x0000002e080a72a5 */ /* 0x000fe4000f8e00ff */
[----:B------:R-:W-:Y:S04]  /*67c0*/  @UP2 USHF.R.U32.HI UR9, URZ, UR47, UR6 ;  /* 0x0000002fff092299 */ /* 0x000fe80008011606 */
[----:B------:R-:W-:Y:S01]  /*67d0*/  UIMAD UR6, UR39, UR9, URZ ;  /* 0x00000009270672a4 */ /* 0x000fe2000f8e02ff */
[----:B------:R-:W-:Y:S03]  /*67e0*/  UMOV UR4, UR11 ;  /* 0x0000000b00047c82 */ /* 0x000fe60008000000 */
[----:B------:R-:W-:Y:S02]  /*67f0*/  UISETP.GE.OR UP0, UPT, UR5, UR6, UP0 ;  /* 0x000000060500728c */ /* 0x000fe40008706670 */
[----:B------:R-:W-:Y:S02]  /*6800*/  USHF.R.U32.HI UR4, URZ, UR47, UR4 ;  /* 0x0000002fff047299 */ /* 0x000fe40008011604 */
[----:B------:R-:W-:Y:S02]  /*6810*/  UIMAD.WIDE.U32 UR6, UR5, UR46, URZ ;  /* 0x0000002e050672a5 */ /* 0x000fe4000f8e00ff */
[----:B------:R-:W-:Y:S02]  /*6820*/  USEL UR11, UR8, UR4, !UP2 ;  /* 0x00000004080b7287 */ /* 0x000fe4000d000000 */
[----:B------:R-:W-:Y:S02]  /*6830*/  UIADD3 UR6, UPT, UPT, -UR5, URZ, URZ ;  /* 0x000000ff05067290 */ /* 0x000fe4000fffe1ff */
[----:B------:R-:W-:Y:S02]  /*6840*/  UIADD3 UR10, UPT, UPT, -UR11, URZ, URZ ;  /* 0x000000ff0b0a7290 */ /* 0x000fe4000fffe1ff */
[----:B------:R-:W-:Y:S02]  /*6850*/  UIMAD UR6, UR45, UR6, UR37 ;  /* 0x000000062d0672a4 */ /* 0x000fe4000f8e0225 */
[----:B------:R-:W-:Y:S01]  /*6860*/  UIMAD UR10, UR39, UR10, UR8 ;  /* 0x0000000a270a72a4 */ /* 0x000fe2000f8e0208 */
[----:B------:R-:W-:Y:S01]  /*6870*/  @!UP0 UMOV UR4, UR7 ;  /* 0x0000000700048c82 */ /* 0x000fe20008000000 */
[----:B------:R-:W-:Y:S02]  /*6880*/  UIADD3 UR7, UPT, UPT, -UR8, URZ, URZ ;  /* 0x000000ff08077290 */ /* 0x000fe4000fffe1ff */
[----:B------:R-:W-:Y:S04]  /*6890*/  @!UP0 USHF.R.U32.HI UR4, URZ, UR47, UR4 ;  /* 0x0000002fff048299 */ /* 0x000fe80008011604 */
[----:B------:R-:W-:Y:S04]  /*68a0*/  @!UP0 USEL UR4, UR5, UR4, !UP2 ;  /* 0x0000000405048287 */ /* 0x000fe8000d000000 */
[----:B------:R-:W-:Y:S02]  /*68b0*/  @!UP0 UIMAD UR9, UR9, UR10, UR4 ;  /* 0x0000000a090982a4 */ /* 0x000fe4000f8e0204 */
[----:B------:R-:W-:Y:S02]  /*68c0*/  @!UP0 UIADD3 UR10, UPT, UPT, UR11, -UR4, URZ ;  /* 0x800000040b0a8290 */ /* 0x000fe4000fffe0ff */
[----:B------:R-:W-:Y:S02]  /*68d0*/  UIMAD UR4, UR58, UR7, UR36 ;  /* 0x000000073a0472a4 */ /* 0x000fe4000f8e0224 */
[----:B------:R-:W-:Y:S03]  /*68e0*/  @!UP0 UIMAD UR8, UR10, UR39, UR5 ;  /* 0x000000270a0882a4 */ /* 0x000fe6000f8e0205 */
[----:B------:R-:W-:Y:S02]  /*68f0*/  @!UP0 UMOV UR5, UR9 ;  /* 0x0000000900058c82 */ /* 0x000fe40008000000 */
[----:B------:R-:W-:Y:S02]  /*6900*/  UIMAD UR37, UR5, UR45, UR6 ;  /* 0x0000002d052572a4 */ /* 0x000fe4000f8e0206 */
[----:B------:R-:W-:Y:S11]  /*6910*/  UIMAD UR36, UR8, UR58, UR4 ;  /* 0x0000003a082472a4 */ /* 0x000ff6000f8e0204 */
[----:B------:R-:W-:Y:S01]  /*6920*/  @!UPT UIADD3 URZ, UPT, UPT, URZ, URZ, URZ ;  /* 0x000000fffffff290 */ /* 0x000fe2000fffe0ff */
.L_x_96:
[----:B------:R-:W1:Y:S01]  /*6930*/  LDCU UR16, c[0x0][0x388] ;  /* 0x00007100ff1077ac */ /* 0x000e620008000800 */
[----:B------:R-:W-:Y:S02]  /*6940*/  R2UR UR6, R3 ;  /* 0x00000000030672ca */ /* 0x000fe400000e0000 */
[----:B------:R-:W-:Y:S01]  /*6950*/  IABS R0, R0 ;  /* 0x0000000000007213 */ /* 0x000fe20000000000 */
[----:B------:R-:W-:Y:S01]  /*6960*/  UIADD3 UR11, UPT, UPT, UR48, 0x400, URZ ;  /* 0x00000400300b7890 */ /* 0x000fe2000fffe0ff */
[----:B------:R-:W-:Y:S01]  /*6970*/  @P0 SHF.R.U32.HI R62, RZ, 0x10, R45 ;  /* 0x00000010ff3e0819 */ /* 0x000fe2000001162d */
[----:B------:R-:W-:Y:S02]  /*6980*/  USHF.L.U32 UR42, UR27, 0x6, URZ ;  /* 0x000000061b2a7899 */ /* 0x000fe400080006ff */
[----:B------:R-:W-:Y:S05]  /*6990*/  IMAD.MOV R0, RZ, RZ, -R0 ;  /* 0x000000ffff007224 */ /* 0x000fea00078e0a00 */
[----:B------:R-:W-:Y:S01]  /*69a0*/  R2UR UR9, R0 ;  /* 0x00000000000972ca */ /* 0x000fe200000e0000 */
[----:B------:R-:W2:Y:S01]  /*69b0*/  I2F.RP R3, UR6 ;  /* 0x0000000600037d06 */ /* 0x000ea20008209400 */
[----:B-1----:R-:W-:Y:S01]  /*69c0*/  UISETP.NE.AND UP4, UPT, UR16, URZ, UPT ;  /* 0x000000ff1000728c */ /* 0x002fe2000bf85270 */
[----:B------:R-:W-:Y:S05]  /*69d0*/  IMAD.U32 R4, RZ, RZ, UR16 ;  /* 0x00000010ff047e24 */ /* 0x000fea000f8e00ff */
[----:B------:R-:W-:Y:S04]  /*69e0*/  IABS R4, R4 ;  /* 0x0000000400047213 */ /* 0x000fe80000000000 */
[----:B------:R-:W1:Y:S10]  /*69f0*/  I2F.RP R6, R4 ;  /* 0x0000000400067306 */ /* 0x000e740000209400 */
[----:B--2---:R-:W2:Y:S10]  /*6a00*/  MUFU.RCP R3, R3 ;  /* 0x0000000300037308 */ /* 0x004eb40000001000 */
[----:B-1----:R-:W1:Y:S01]  /*6a10*/  MUFU.RCP R6, R6 ;  /* 0x0000000600067308 */ /* 0x002e620000001000 */
[----:B--2---:R-:W-:Y:S09]  /*6a20*/  VIADD R3, R3, 0xffffffe ;  /* 0x0ffffffe03037836 */ /* 0x004ff20000000000 */
[----:B------:R-:W2:Y:S01]  /*6a30*/  F2I.FTZ.U32.TRUNC.NTZ R3, R3 ;  /* 0x0000000300037305 */ /* 0x000ea2000021f000 */
[----:B-1----:R-:W-:Y:S09]  /*6a40*/  IADD3 R6, PT, PT, R6, 0xffffffe, RZ ;  /* 0x0ffffffe06067810 */ /* 0x002ff20007ffe0ff */
[----:B------:R1:W3:Y:S01]  /*6a50*/  F2I.FTZ.U32.TRUNC.NTZ R7, R6 ;  /* 0x0000000600077305 */ /* 0x0002e2000021f000 */
[----:B--2---:R-:W-:Y:S01]  /*6a60*/  R2UR UR5, R3 ;  /* 0x00000000030572ca */ /* 0x004fe200000e0000 */
[----:B------:R-:W-:Y:S05]  /*6a70*/  IMAD.U32 R3, RZ, RZ, UR23 ;  /* 0x00000017ff037e24 */ /* 0x000fea000f8e00ff */
[----:B------:R-:W-:Y:S01]  /*6a80*/  IABS R3, R3 ;  /* 0x0000000300037213 */ /* 0x000fe20000000000 */
[----:B-1----:R-:W-:Y:S03]  /*6a90*/  HFMA2 R6, -RZ, RZ, 0, 0 ;  /* 0x00000000ff067431 */ /* 0x002fe600000001ff */
[----:B------:R-:W-:Y:S01]  /*6aa0*/  R2UR UR8, R3 ;  /* 0x00000000030872ca */ /* 0x000fe200000e0000 */
[--C-:B---3--:R-:W-:Y:S02]  /*6ab0*/  IMAD.MOV R3, RZ, RZ, -R7.reuse ;  /* 0x000000ffff037224 */ /* 0x108fe400078e0a07 */
[----:B------:R-:W-:Y:S02]  /*6ac0*/  UIADD3 UR4, UPT, UPT, URZ, -UR5, URZ ;  /* 0x80000005ff047290 */ /* 0x000fe4000fffe0ff */
[----:B------:R-:W-:Y:S02]  /*6ad0*/  IMAD R3, R3, R4, RZ ;  /* 0x0000000403037224 */ /* 0x000fe400078e02ff */
[----:B------:R-:W-:Y:S02]  /*6ae0*/  UIMAD UR7, UR4, UR6, URZ ;  /* 0x00000006040772a4 */ /* 0x000fe4000f8e02ff */
[----:B------:R-:W-:Y:S01]  /*6af0*/  IMAD.HI.U32 R7, R7, R3, R6 ;  /* 0x0000000307077227 */ /* 0x000fe200078e0006 */
[----:B------:R-:W-:Y:S02]  /*6b00*/  UMOV UR4, URZ ;  /* 0x000000ff00047c82 */ /* 0x000fe40008000000 */
[----:B------:R-:W-:Y:S07]  /*6b10*/  UIMAD.WIDE.U32 UR4, UR5, UR7, UR4 ;  /* 0x00000007050472a5 */ /* 0x000fee000f8e0004 */
[----:B------:R-:W-:Y:S02]  /*6b20*/  UMOV UR4, UR5 ;  /* 0x0000000500047c82 */ /* 0x000fe40008000000 */
[----:B------:R-:W-:Y:S07]  /*6b30*/  UIMAD.WIDE.U32 UR4, UR4, UR8, URZ ;  /* 0x00000008040472a5 */ /* 0x000fee000f8e00ff */
[----:B------:R-:W-:Y:S02]  /*6b40*/  UMOV UR43, UR5 ;  /* 0x00000005002b7c82 */ /* 0x000fe40008000000 */
[----:B------:R-:W-:Y:S04]  /*6b50*/  UIMAD UR4, UR43, UR9, UR8 ;  /* 0x000000092b0472a4 */ /* 0x000fe8000f8e0208 */
[----:B------:R-:W-:Y:S11]  /*6b60*/  UISETP.GT.U32.AND UP0, UPT, UR6, UR4, UPT ;  /* 0x000000040600728c */ /* 0x000ff6000bf04070 */
[----:B------:R-:W-:Y:S02]  /*6b70*/  @!UP0 UIADD3 UR4, UPT, UPT, UR4, -UR6, URZ ;  /* 0x8000000604048290 */ /* 0x000fe4000fffe0ff */
[----:B------:R-:W-:Y:S02]  /*6b80*/  @!UP0 UIADD3 UR43, UPT, UPT, UR43, 0x1, URZ ;  /* 0x000000012b2b8890 */ /* 0x000fe4000fffe0ff */
[----:B------:R-:W-:Y:S02]  /*6b90*/  UISETP.GE.U32.AND UP2, UPT, UR4, UR6, UPT ;  /* 0x000000060400728c */ /* 0x000fe4000bf46070 */
[----:B------:R-:W-:Y:S02]  /*6ba0*/  ULOP3.LUT UR4, UR23, UR53, URZ, 0x3c, !UPT ;  /* 0x0000003517047292 */ /* 0x000fe4000f8e3cff */
[----:B------:R-:W-:Y:S02]  /*6bb0*/  UISETP.NE.AND UP0, UPT, UR53, URZ, UPT ;  /* 0x000000ff3500728c */ /* 0x000fe4000bf05270 */
[----:B------:R-:W-:Y:S05]  /*6bc0*/  UISETP.GE.AND UP1, UPT, UR4, URZ, UPT ;  /* 0x000000ff0400728c */ /* 0x000fea000bf26270 */
[----:B------:R-:W-:Y:S06]  /*6bd0*/  @UP2 UIADD3 UR43, UPT, UPT, UR43, 0x1, URZ ;  /* 0x000000012b2b2890 */ /* 0x000fec000fffe0ff */
[----:B------:R-:W-:Y:S02]  /*6be0*/  @!UP1 UIADD3 UR43, UPT, UPT, -UR43, URZ, URZ ;  /* 0x000000ff2b2b9290 */ /* 0x000fe4000fffe1ff */
[----:B------:R-:W-:Y:S02]  /*6bf0*/  @!UP0 ULOP3.LUT UR43, URZ, UR53, URZ, 0x33, !UPT ;  /* 0x00000035ff2b8292 */ /* 0x000fe4000f8e33ff */
[----:B------:R-:W-:Y:S02]  /*6c00*/  UISETP.NE.AND UP0, UPT, UR38, 0x1, UPT ;  /* 0x000000012600788c */ /* 0x000fe4000bf05270 */
[----:B------:R-:W-:Y:S02]  /*6c10*/  ULOP3.LUT UR4, UR43, UR16, URZ, 0x3c, !UPT ;  /* 0x000000102b047292 */ /* 0x000fe4000f8e3cff */
[----:B------:R-:W-:Y:S02]  /*6c20*/  IMAD.U32 R0, RZ, RZ, UR43 ;  /* 0x0000002bff007e24 */ /* 0x000fe4000f8e00ff */
[----:B------:R-:W-:Y:S03]  /*6c30*/  UISETP.GE.AND UP3, UPT, UR4, URZ, UPT ;  /* 0x000000ff0400728c */ /* 0x000fe6000bf66270 */
[----:B------:R-:W-:Y:S02]  /*6c40*/  IABS R0, R0 ;  /* 0x0000000000007213 */ /* 0x000fe40000000000 */
[----:B------:R-:W1:Y:S03]  /*6c50*/  @!UP0 LDCU.128 UR12, c[0x0][0xb10] ;  /* 0x00016200ff0c87ac */ /* 0x000e660008000c00 */
[----:B------:R-:W-:Y:S04]  /*6c60*/  IMAD.HI.U32 R7, R7, R0, RZ ;  /* 0x0000000007077227 */ /* 0x000fe800078e00ff */
[----:B------:R-:W-:Y:S01]  /*6c70*/  IMAD.MOV R3, RZ, RZ, -R7 ;  /* 0x000000ffff037224 */ /* 0x000fe200078e0a07 */
[----:B------:R-:W2:Y:S03]  /*6c80*/  @!UP0 LDCU UR5, c[0x0][0xb0c] ;  /* 0x00016180ff0587ac */ /* 0x000ea60008000800 */
[C---:B------:R-:W-:Y:S01]  /*6c90*/  IMAD R0, R4.reuse, R3, R0 ;  /* 0x0000000304007224 */ /* 0x040fe200078e0200 */
[----:B------:R-:W3:Y:S04]  /*6ca0*/  @!UP0 LDCU UR10, c[0x0][0xb20] ;  /* 0x00016400ff0a87ac */ /* 0x000ee80008000800 */
[----:B------:R-:W-:Y:S01]  /*6cb0*/  ISETP.GT.U32.AND P1, PT, R4, R0, PT ;  /* 0x000000000400720c */ /* 0x000fe20003f24070 */
[----:B-1----:R-:W-:Y:S02]  /*6cc0*/  UIMAD.WIDE.U32 UR6, UR37, UR12, URZ ;  /* 0x0000000c250672a5 */ /* 0x002fe4000f8e00ff */
[----:B------:R-:W-:Y:S02]  /*6cd0*/  UIMAD.WIDE.U32 UR8, UR36, UR15, URZ ;  /* 0x0000000f240872a5 */ /* 0x000fe4000f8e00ff */
[----:B------:R-:W-:Y:S03]  /*6ce0*/  @!UP0 UISETP.NE.AND UP1, UPT, UR14, 0x1, UPT ;  /* 0x000000010e00888c */ /* 0x000fe6000bf25270 */
[----:B------:R-:W-:Y:S01]  /*6cf0*/  @!UP0 UMOV UR6, UR7 ;  /* 0x0000000700068c82 */ /* 0x000fe20008000000 */
[----:B--2---:R-:W-:Y:S02]  /*6d00*/  @!UP0 UISETP.NE.AND UP2, UPT, UR5, 0x1, UPT ;  /* 0x000000010500888c */ /* 0x004fe4000bf45270 */
[----:B------:R-:W-:Y:S02]  /*6d10*/  @!UP0 USHF.R.U32.HI UR6, URZ, UR13, UR6 ;  /* 0x0000000dff068299 */ /* 0x000fe40008011606 */
[----:B------:R-:W-:Y:S01]  /*6d20*/  @!P1 IMAD.IADD R0, R0, 0x1, -R4 ;  /* 0x0000000100009824 */ /* 0x000fe200078e0a04 */
[----:B------:R-:W-:Y:S01]  /*6d30*/  @!P1 IADD3 R7, PT, PT, R7, 0x1, RZ ;  /* 0x0000000107079810 */ /* 0x000fe20007ffe0ff */
[----:B------:R-:W-:Y:S01]  /*6d40*/  @!UP0 UMOV UR4, UR9 ;  /* 0x0000000900048c82 */ /* 0x000fe20008000000 */
[----:B------:R-:W-:Y:S02]  /*6d50*/  @!UP0 USEL UR7, UR37, UR6, !UP2 ;  /* 0x0000000625078287 */ /* 0x000fe4000d000000 */
[----:B---3--:R-:W-:Y:S01]  /*6d60*/  @!UP0 USHF.R.U32.HI UR4, URZ, UR10, UR4 ;  /* 0x0000000aff048299 */ /* 0x008fe20008011604 */
[----:B------:R-:W-:Y:S03]  /*6d70*/  ISETP.GE.U32.AND P2, PT, R0, R4, PT ;  /* 0x000000040000720c */ /* 0x000fe60003f46070 */
[----:B------:R-:W-:Y:S04]  /*6d80*/  @!UP0 USEL UR6, UR36, UR4, !UP1 ;  /* 0x0000000424068287 */ /* 0x000fe8000c800000 */
[----:B------:R-:W-:Y:S02]  /*6d90*/  @!UP0 UIADD3 UR4, UPT, UPT, -UR7, UR6, URZ ;  /* 0x0000000607048290 */ /* 0x000fe4000fffe1ff */
[----:B------:R-:W-:Y:S02]  /*6da0*/  @!UP0 UIADD3 UR6, UPT, UPT, UR7, -UR6, URZ ;  /* 0x8000000607068290 */ /* 0x000fe4000fffe0ff */
[----:B------:R-:W-:Y:S02]  /*6db0*/  @!UP0 UIMAD UR37, UR4, UR5, UR37 ;  /* 0x00000005042582a4 */ /* 0x000fe4000f8e0225 */
[----:B------:R-:W-:Y:S01]  /*6dc0*/  @!UP0 UIMAD UR36, UR6, UR14, UR36 ;  /* 0x0000000e062482a4 */ /* 0x000fe2000f8e0224 */
[----:B------:R-:W-:Y:S01]  /*6dd0*/  @P2 VIADD R7, R7, 0x1 ;  /* 0x0000000107072836 */ /* 0x000fe20000000000 */
[----:B------:R-:W-:Y:S02]  /*6de0*/  ULOP3.LUT UP0, URZ, UR11, 0x1b0, URZ, 0xc0, !UPT ;  /* 0x000001b00bff7892 */ /* 0x000fe4000f80c0ff */
[----:B------:R-:W-:Y:S02]  /*6df0*/  UIADD3 UR4, UPT, UPT, -UR43, URZ, URZ ;  /* 0x000000ff2b047290 */ /* 0x000fe4000fffe1ff */
[----:B------:R-:W-:Y:S02]  /*6e00*/  R2UR UR44, R7 ;  /* 0x00000000072c72ca */ /* 0x000fe400000e0000 */
[----:B------:R-:W-:Y:S04]  /*6e10*/  UIMAD UR5, UR53, UR4, UR23 ;  /* 0x00000004350572a4 */ /* 0x000fe8000f8e0217 */
[----:B------:R-:W-:Y:S07]  /*6e20*/  USHF.L.U32 UR52, UR5, 0x6, URZ ;  /* 0x0000000605347899 */ /* 0x000fee00080006ff */
[----:B------:R-:W-:Y:S02]  /*6e30*/  @!UP3 UIADD3 UR44, UPT, UPT, -UR44, URZ, URZ ;  /* 0x000000ff2c2cb290 */ /* 0x000fe4000fffe1ff */
[----:B------:R-:W-:Y:S04]  /*6e40*/  @!UP4 ULOP3.LUT UR44, URZ, UR16, URZ, 0x33, !UPT ;  /* 0x00000010ff2cc292 */ /* 0x000fe8000f8e33ff */
[----:B------:R-:W-:Y:S04]  /*6e50*/  UIADD3 UR4, UPT, UPT, -UR44, URZ, URZ ;  /* 0x000000ff2c047290 */ /* 0x000fe8000fffe1ff */
[----:B------:R-:W-:Y:S01]  /*6e60*/  UIMAD UR43, UR16, UR4, UR43 ;  /* 0x00000004102b72a4 */ /* 0x000fe2000f8e022b */
[----:B------:R-:W-:Y:S11]  /*6e70*/  BRA.U !UP0, `(.L_x_97) ;  /* 0x00000001087c7547 */ /* 0x000ff6000b800000 */
[----:B------:R-:W1:Y:S01]  /*6e80*/  LDCU.64 UR8, c[0x4][0x80] ;  /* 0x01001000ff0877ac */ /* 0x000e620008000a00 */
[----:B------:R-:W-:Y:S01]  /*6e90*/  MOV R17, 0x0 ;  /* 0x0000000000117802 */ /* 0x000fe20000000f00 */
[----:B------:R-:W-:Y:S01]  /*6ea0*/  IMAD.MOV.U32 R8, RZ, RZ, 0x70 ;  /* 0x00000070ff087424 */ /* 0x000fe200078e00ff */
[----:B------:R-:W-:Y:S01]  /*6eb0*/  MOV R12, 0x1 ;  /* 0x00000001000c7802 */ /* 0x000fe20000000f00 */
[----:B------:R-:W-:Y:S01]  /*6ec0*/  IMAD.MOV.U32 R13, RZ, RZ, RZ ;  /* 0x000000ffff0d7224 */ /* 0x000fe200078e00ff */
[----:B------:R2:W3:Y:S01]  /*6ed0*/  LDC.64 R14, c[0x4][R17] ;  /* 0x01000000110e7b82 */ /* 0x0004e20000000a00 */
[----:B------:R-:W4:Y:S01]  /*6ee0*/  LDCU.64 UR6, c[0x4][0x88] ;  /* 0x01001100ff0677ac */ /* 0x000f220008000a00 */
[----:B------:R-:W4:Y:S01]  /*6ef0*/  LDCU.64 UR4, c[0x4][0x8] ;  /* 0x01000100ff0477ac */ /* 0x000f220008000a00 */
[----:B-1----:R-:W-:Y:S01]  /*6f00*/  MOV R5, UR9 ;  /* 0x0000000900057c02 */ /* 0x002fe20008000f00 */
[----:B------:R-:W-:Y:S01]  /*6f10*/  IMAD.U32 R4, RZ, RZ, UR8 ;  /* 0x00000008ff047e24 */ /* 0x000fe2000f8e00ff */
[----:B----4-:R-:W-:Y:S01]  /*6f20*/  MOV R7, UR7 ;  /* 0x0000000700077c02 */ /* 0x010fe20008000f00 */
[----:B------:R-:W-:Y:S01]  /*6f30*/  IMAD.U32 R6, RZ, RZ, UR6 ;  /* 0x00000006ff067e24 */ /* 0x000fe2000f8e00ff */
[----:B------:R-:W-:Y:S01]  /*6f40*/  MOV R11, UR5 ;  /* 0x00000005000b7c02 */ /* 0x000fe20008000f00 */
[----:B------:R-:W-:Y:S02]  /*6f50*/  IMAD.U32 R10, RZ, RZ, UR4 ;  /* 0x00000004ff0a7e24 */ /* 0x000fe4000f8e00ff */
[----:B------:R-:W-:Y:S07]  /*6f60*/  LEPC R20, `(.L_x_98) ;  /* 0x000000001014794e */ /* 0x000fee0000000000 */
[----:B--23-5:R-:W-:Y:S05]  /*6f70*/  CALL.ABS.NOINC R14 ;  /* 0x000000000e007343 */ /* 0x02cfea0003c00000 */
.L_x_98:
[----:B------:R-:W1:Y:S01]  /*6f80*/  LDCU.64 UR8, c[0x4][0x80] ;  /* 0x01001000ff0877ac */ /* 0x000e620008000a00 */
[----:B------:R2:W3:Y:S01]  /*6f90*/  LDC.64 R14, c[0x4][R17] ;  /* 0x01000000110e7b82 */ /* 0x0004e20000000a00 */
[----:B------:R-:W-:Y:S02]  /*6fa0*/  HFMA2 R12, -RZ, RZ, 0, 5.9604644775390625e-08 ;  /* 0x00000001ff0c7431 */ /* 0x000fe400000001ff */
[----:B------:R-:W-:Y:S02]  /*6fb0*/  IMAD.MOV.U32 R8, RZ, RZ, 0x70 ;  /* 0x00000070ff087424 */ /* 0x000fe400078e00ff */
[----:B------:R-:W-:Y:S01]  /*6fc0*/  IMAD.MOV.U32 R13, RZ, RZ, RZ ;  /* 0x000000ffff0d7224 */ /* 0x000fe200078e00ff */
[----:B------:R-:W4:Y:S01]  /*6fd0*/  LDCU.64 UR6, c[0x4][0x88] ;  /* 0x01001100ff0677ac */ /* 0x000f220008000a00 */
[----:B------:R-:W5:Y:S01]  /*6fe0*/  LDCU.64 UR4, c[0x4][0x8] ;  /* 0x01000100ff0477ac */ /* 0x000f620008000a00 */
[----:B-1----:R-:W-:Y:S02]  /*6ff0*/  MOV R4, UR8 ;  /* 0x0000000800047c02 */ /* 0x002fe40008000f00 */
[----:B------:R-:W-:Y:S02]  /*7000*/  MOV R5, UR9 ;  /* 0x0000000900057c02 */ /* 0x000fe40008000f00 */
[----:B----4-:R-:W-:Y:S01]  /*7010*/  MOV R7, UR7 ;  /* 0x0000000700077c02 */ /* 0x010fe20008000f00 */
[----:B------:R-:W-:Y:S01]  /*7020*/  IMAD.U32 R6, RZ, RZ, UR6 ;  /* 0x00000006ff067e24 */ /* 0x000fe2000f8e00ff */
[----:B-----5:R-:W-:Y:S01]  /*7030*/  MOV R11, UR5 ;  /* 0x00000005000b7c02 */ /* 0x020fe20008000f00 */
[----:B--2---:R-:W-:Y:S02]  /*7040*/  IMAD.U32 R10, RZ, RZ, UR4 ;  /* 0x00000004ff0a7e24 */ /* 0x004fe4000f8e00ff */
[----:B------:R-:W-:Y:S07]  /*7050*/  LEPC R20, `(.L_x_97) ;  /* 0x000000001014794e */ /* 0x000fee0000000000 */
[----:B---3--:R-:W-:Y:S05]  /*7060*/  CALL.ABS.NOINC R14 ;  /* 0x000000000e007343 */ /* 0x008fea0003c00000 */
.L_x_97:
[----:B------:R-:W-:Y:S01]  /*7070*/  R2UR UR5, R58 ;  /* 0x000000003a0572ca */ /* 0x000fe200000e0000 */
[----:B------:R-:W-:Y:S01]  /*7080*/  UISETP.NE.U32.AND UP0, UPT, UR62, URZ, UPT ;  /* 0x000000ff3e00728c */ /* 0x000fe2000bf05070 */
[----:B------:R-:W-:Y:S02]  /*7090*/  ISETP.NE.U32.AND P1, PT, R42, RZ, PT ;  /* 0x000000ff2a00720c */ /* 0x000fe40003f25070 */
[----:B------:R-:W-:Y:S01]  /*70a0*/  R2UR UR4, R57 ;  /* 0x00000000390472ca */ /* 0x000fe200000e0000 */
[----:B------:R-:W-:Y:S01]  /*70b0*/  UISETP.NE.AND.EX UP0, UPT, UR63, URZ, UPT, UP0 ;  /* 0x000000ff3f00728c */ /* 0x000fe2000bf05300 */
[----:B------:R-:W-:Y:S02]  /*70c0*/  ISETP.NE.AND.EX P1, PT, R43, RZ, PT, P1 ;  /* 0x000000ff2b00720c */ /* 0x000fe40003f25310 */
[----:B------:R-:W-:Y:S02]  /*70d0*/  ISETP.NE.AND P6, PT, R61, RZ, PT ;  /* 0x000000ff3d00720c */ /* 0x000fe40003fc5270 */
[----:B------:R-:W-:Y:S03]  /*70e0*/  PLOP3.LUT P2, PT, PT, PT, PT, 0x8, 0x80 ;  /* 0x000000000080781c */ /* 0x000fe60003f4e170 */
[----:B------:R-:W-:Y:S04]  /*70f0*/  ISETP.NE.U32.AND P3, PT, RZ, UR5, PT ;  /* 0x00000005ff007c0c */ /* 0x000fe8000bf65070 */
[----:B------:R-:W-:Y:S04]  /*7100*/  ISETP.NE.AND.EX P3, PT, RZ, UR4, PT, P3 ;  /* 0x00000004ff007c0c */ /* 0x000fe8000bf65330 */
[----:B------:R-:W-:Y:S01]  /*7110*/  @P6 PLOP3.LUT P2, PT, P1, PT, PT, 0x80, 0x8 ;  /* 0x000000000008681c */ /* 0x000fe20000f4f070 */
[----:B------:R-:W-:Y:S01]  /*7120*/  @!UPT UIADD3 URZ, UPT, UPT, URZ, URZ, URZ ;  /* 0x000000fffffff290 */ /* 0x000fe2000fffe0ff */
[----:B------:R-:W-:Y:S11]  /*7130*/  @!P1 BRA `(.L_x_99) ;  /* 0x0000000000309947 */ /* 0x000ff60003800000 */
[----:B------:R-:W-:Y:S01]  /*7140*/  ISETP.NE.U32.AND P0, PT, R40, RZ, PT ;  /* 0x000000ff2800720c */ /* 0x000fe20003f05070 */
[----:B------:R-:W1:Y:S01]  /*7150*/  LDCU.64 UR4, c[0x0][0x358] ;  /* 0x00006b00ff0477ac */ /* 0x000e620008000a00 */
[----:B------:R-:W-:Y:S02]  /*7160*/  IMAD.MOV.U32 R55, RZ, RZ, 0x1 ;  /* 0x00000001ff377424 */ /* 0x000fe400078e00ff */
[----:B------:R-:W-:Y:S11]  /*7170*/  ISETP.NE.AND.EX P0, PT, R41, RZ, PT, P0 ;  /* 0x000000ff2900720c */ /* 0x000ff60003f05300 */
[----:B------:R-:W-:Y:S02]  /*7180*/  @!UPT UIADD3 URZ, UPT, UPT, URZ, URZ, URZ ;  /* 0x000000fffffff290 */ /* 0x000fe4000fffe0ff */
[----:B------:R-:W2:Y:S01]  /*7190*/  @P0 LDC.64 R4, c[0x0][0x888] ;  /* 0x00022200ff040b82 */ /* 0x000ea20000000a00 */
[----:B------:R-:W-:Y:S04]  /*71a0*/  @P0 IMAD R0, R16, R42, RZ ;  /* 0x0000002a10000224 */ /* 0x000fe800078e02ff */
[----:B--2---:R-:W-:Y:S04]  /*71b0*/  @P0 IMAD.WIDE R4, R0, 0x4, R4 ;  /* 0x0000000400040825 */ /* 0x004fe800078e0204 */
[----:B------:R-:W-:Y:S01]  /*71c0*/  HFMA2 R0, -RZ, RZ, 0, 5.9604644775390625e-08 ;  /* 0x00000001ff007431 */ /* 0x000fe200000001ff */
[----:B-1---5:R1:W5:Y:S04]  /*71d0*/  @P0 LDG.E R26, desc[UR4][R4.64] ;  /* 0x00000004041a0981 */ /* 0x022368000c1e1900 */
[----:B------:R-:W-:Y:S01]  /*71e0*/  @!P0 PRMT R55, R0, 0x7610, R55 ;  /* 0x0000761000378816 */ /* 0x000fe20000000037 */
[----:B-1----:R-:W2:Y:S06]  /*71f0*/  @!P0 LDC R26, c[0x0][0x880] ;  /* 0x00022000ff1a8b82 */ /* 0x002eac0000000800 */
.L_x_99:
[----:B------:R-:W-:Y:S05]  /*7200*/  BRA.U !UP0, `(.L_x_100) ;  /* 0x00000001082c7547 */ /* 0x000fea000b800000 */
[----:B------:R-:W-:Y:S02]  /*7210*/  R2UR UR5, R60 ;  /* 0x000000003c0572ca */ /* 0x000fe400000e0000 */
[----:B------:R-:W-:Y:S11]  /*7220*/  R2UR UR4, R59 ;  /* 0x000000003b0472ca */ /* 0x000ff600000e0000 */
[----:B------:R-:W-:Y:S04]  /*7230*/  ISETP.NE.U32.AND P0, PT, RZ, UR5, PT ;  /* 0x00000005ff007c0c */ /* 0x000fe8000bf05070 */
[----:B------:R-:W-:Y:S01]  /*7240*/  ISETP.NE.AND.EX P0, PT, RZ, UR4, PT, P0 ;  /* 0x00000004ff007c0c */ /* 0x000fe2000bf05300 */
[----:B------:R-:W1:Y:S11]  /*7250*/  LDCU.64 UR4, c[0x0][0x358] ;  /* 0x00006b00ff0477ac */ /* 0x000e760008000a00 */
[----:B------:R-:W-:Y:S01]  /*7260*/  @!UPT UIADD3 URZ, UPT, UPT, URZ, URZ, URZ ;  /* 0x000000fffffff290 */ /* 0x000fe2000fffe0ff */
[----:B------:R-:W3:Y:S01]  /*7270*/  @P0 LDC.64 R4, c[0x0][0x8a8] ;  /* 0x00022a00ff040b82 */ /* 0x000ee20000000a00 */
[----:B------:R-:W-:Y:S04]  /*7280*/  @P0 IMAD R0, R16, UR62, RZ ;  /* 0x0000003e10000c24 */ /* 0x000fe8000f8e02ff */
[----:B---3--:R-:W-:Y:S05]  /*7290*/  @P0 IMAD.WIDE R4, R0, 0x4, R4 ;  /* 0x0000000400040825 */ /* 0x008fea00078e0204 */
[----:B-1---5:R1:W5:Y:S02]  /*72a0*/  @P0 LDG.E R24, desc[UR4][R4.64] ;  /* 0x0000000404180981 */ /* 0x022364000c1e1900 */
[----:B-1----:R-:W3:Y:S02]  /*72b0*/  @!P0 LDC R24, c[0x0][0x8a0] ;  /* 0x00022800ff188b82 */ /* 0x002ee40000000800 */
.L_x_100:
[----:B--2--5:R-:W-:Y:S01]  /*72c0*/  FSETP.NEU.AND P0, PT, R26, RZ, PT ;  /* 0x000000ff1a00720b */ /* 0x024fe20003f0d000 */
[----:B------:R-:W-:Y:S01]  /*72d0*/  IMAD.U32 R0, RZ, RZ, UR51 ;  /* 0x00000033ff007e24 */ /* 0x000fe2000f8e00ff */
[----:B------:R-:W-:Y:S01]  /*72e0*/  SEL R4, RZ, 0xffffffff, P3 ;  /* 0xffffffffff047807 */ /* 0x000fe20001800000 */
[----:B------:R-:W-:Y:S01]  /*72f0*/  BSSY B1, `(.L_x_101) ;  /* 0x0000034000017945 */ /* 0x000fe20003800000 */
[----:B------:R-:W-:Y:S01]  /*7300*/  @P6 LOP3.LUT P3, RZ, R55, 0xff, RZ, 0xc0, !PT ;  /* 0x000000ff37ff6812 */ /* 0x000fe2000786c0ff */
[----:B------:R-:W-:Y:S01]  /*7310*/  IMAD.MOV.U32 R69, RZ, RZ, 0x1 ;  /* 0x00000001ff457424 */ /* 0x000fe200078e00ff */
[----:B------:R-:W-:Y:S01]  /*7320*/  @P6 SEL R65, RZ, 0xffffffff, P0 ;  /* 0xffffffffff416807 */ /* 0x000fe20000000000 */
[----:B------:R-:W-:Y:S01]  /*7330*/  IMAD.IADD R25, R23, 0x1, R2 ;  /* 0x0000000117197824 */ /* 0x000fe200078e0202 */
[----:B------:R-:W-:Y:S01]  /*7340*/  LOP3.LUT R67, R52, 0x1, RZ, 0x3c, !PT ;  /* 0x0000000134437812 */ /* 0x000fe200078e3cff */
[----:B------:R-:W-:Y:S01]  /*7350*/  IMAD.U32 R68, RZ, RZ, UR51 ;  /* 0x00000033ff447e24 */ /* 0x000fe2000f8e00ff */
[----:B------:R-:W-:Y:S02]  /*7360*/  @P2 SEL R65, R4, R65, !P3 ;  /* 0x0000004104412207 */ /* 0x000fe40005800000 */
[----:B------:R-:W-:Y:S02]  /*7370*/  CS2R R38, SRZ ;  /* 0x0000000000267805 */ /* 0x000fe4000001ff00 */
[----:B------:R-:W-:Y:S02]  /*7380*/  LEA R0, R0, UR48, 0x3 ;  /* 0x0000003000007c11 */ /* 0x000fe4000f8e18ff */
[----:B------:R-:W-:Y:S02]  /*7390*/  CS2R R36, SRZ ;  /* 0x0000000000247805 */ /* 0x000fe4000001ff00 */
[----:B------:R-:W-:Y:S02]  /*73a0*/  @P6 LOP3.LUT R65, R65, 0x1, RZ, 0xc0, !PT ;  /* 0x0000000141416812 */ /* 0x000fe400078ec0ff */
[----:B------:R-:W-:Y:S02]  /*73b0*/  CS2R R30, SRZ ;  /* 0x00000000001e7805 */ /* 0x000fe4000001ff00 */
[----:B------:R-:W-:Y:S02]  /*73c0*/  LEA R27, R22, UR48, 0x3 ;  /* 0x00000030161b7c11 */ /* 0x000fe4000f8e18ff */
[----:B------:R-:W-:Y:S02]  /*73d0*/  CS2R R28, SRZ ;  /* 0x00000000001c7805 */ /* 0x000fe4000001ff00 */
[----:B------:R-:W-:Y:S02]  /*73e0*/  ISETP.NE.U32.OR P5, PT, R65, 0x1, !P6 ;  /* 0x000000014100780c */ /* 0x000fe400077a5470 */
[----:B------:R-:W-:Y:S02]  /*73f0*/  LOP3.LUT P2, R64, R55, 0xff, RZ, 0xc0, !PT ;  /* 0x000000ff37407812 */ /* 0x000fe4000784c0ff */
[----:B------:R-:W-:Y:S04]  /*7400*/  SEL R70, RZ, 0xffffffff, P0 ;  /* 0xffffffffff467807 */ /* 0x000fe80000000000 */
[----:B------:R-:W-:Y:S04]  /*7410*/  @P1 SEL R70, R4, R70, !P2 ;  /* 0x0000004604461207 */ /* 0x000fe80005000000 */
[----:B------:R-:W-:Y:S02]  /*7420*/  LOP3.LUT R70, R70, 0x1, RZ, 0xc0, !PT ;  /* 0x0000000146467812 */ /* 0x000fe400078ec0ff */
[----:B------:R-:W-:Y:S04]  /*7430*/  @P5 SHF.L.U32 R3, R67, 0x1f, RZ ;  /* 0x0000001f43035819 */ /* 0x000fe800000006ff */
[----:B------:R1:W2:Y:S02]  /*7440*/  @P5 SYNCS.PHASECHK.TRANS64.TRYWAIT P4, [R0+URZ+0x1a0], R3 ;  /* 0x0001a003000055a7 */ /* 0x0002a400080811ff */
[----:B-1----:R-:W-:Y:S04]  /*7450*/  SHF.L.U32 R3, R51, 0x1f, RZ ;  /* 0x0000001f33037819 */ /* 0x002fe800000006ff */
[----:B------:R1:W4:Y:S01]  /*7460*/  SYNCS.PHASECHK.TRANS64.TRYWAIT P3, [R27+URZ+0x1f0], R3 ;  /* 0x0001f0031b0075a7 */ /* 0x00032200080611ff */
[----:B--2---:R-:W-:Y:S01]  /*7470*/  @P5 SEL R69, RZ, 0x1, !P4 ;  /* 0x00000001ff455807 */ /* 0x004fe20006000000 */
[----:B-1----:R-:W-:Y:S06]  /*7480*/  @!P5 BRA `(.L_x_102) ;  /* 0x000000000068d947 */ /* 0x002fec0003800000 */
[----:B------:R-:W-:Y:S01]  /*7490*/  ISETP.NE.AND P1, PT, R69, RZ, PT ;  /* 0x000000ff4500720c */ /* 0x000fe20003f25270 */
[----:B------:R-:W-:Y:S01]  /*74a0*/  BSSY B0, `(.L_x_103) ;  /* 0x0000007000007945 */ /* 0x000fe20003800000 */
[----:B------:R-:W-:Y:S01]  /*74b0*/  ISETP.NE.U32.AND P0, PT, R70, 0x1, PT ;  /* 0x000000014600780c */ /* 0x000fe20003f05070 */
[----:B------:R-:W-:Y:S10]  /*74c0*/  IMAD.U32 R2, RZ, RZ, UR51 ;  /* 0x00000033ff027e24 */ /* 0x000ff4000f8e00ff */
[----:B------:R-:W-:Y:S05]  /*74d0*/  @P1 BRA `(.L_x_104) ;  /* 0x00000000000c1947 */ /* 0x000fea0003800000 */
[----:B------:R-:W-:Y:S04]  /*74e0*/  SHF.L.U32 R4, R67, 0x1f, RZ ;  /* 0x0000001f43047819 */ /* 0x000fe800000006ff */
[----:B------:R-:W1:Y:S02]  /*74f0*/  SYNCS.PHASECHK.TRANS64.TRYWAIT P1, [R0+URZ+0x1a0], R4 ;  /* 0x0001a004000075a7 */ /* 0x000e6400080211ff */
[----:B-1----:R-:W-:Y:S05]  /*7500*/  @!P1 BRA `(.L_x_105) ;  /* 0x0000002400689947 */ /* 0x002fea0003800000 */
.L_x_104:
[----:B------:R-:W-:Y:S05]  /*7510*/  BSYNC B0 ;  /* 0x0000000000007941 */ /* 0x000fea0003800000 */
.L_x_103:
[----:B------:R-:W-:Y:S01]  /*7520*/  @P0 IMAD R2, R2, 0x800, R53 ;  /* 0x0000080002020824 */ /* 0x000fe200078e0235 */
[----:B------:R-:W-:Y:S02]  /*7530*/  CS2R R30, SRZ ;  /* 0x00000000001e7805 */ /* 0x000fe4000001ff00 */
[----:B------:R-:W-:Y:S02]  /*7540*/  CS2R R28, SRZ ;  /* 0x00000000001c7805 */ /* 0x000fe4000001ff00 */
[----:B------:R-:W-:Y:S02]  /*7550*/  CS2R R38, SRZ ;  /* 0x0000000000267805 */ /* 0x000fe4000001ff00 */
[----:B------:R-:W-:Y:S02]  /*7560*/  CS2R R36, SRZ ;  /* 0x0000000000247805 */ /* 0x000fe4000001ff00 */
[----:B------:R-:W-:Y:S01]  /*7570*/  @P0 LEA R2, R2, UR48, 0x1 ;  /* 0x0000003002020c11 */ /* 0x000fe2000f8e08ff */
[----:B------:R-:W-:Y:S05]  /*7580*/  @P0 WARPSYNC.ALL ;  /* 0x0000000000000948 */ /* 0x000fea0003800000 */
[----:B------:R-:W2:Y:S01]  /*7590*/  @P0 LDSM.16.M88.4 R28, [R2+0x400] ;  /* 0x00040000021c083b */ /* 0x000ea20000000200 */
[----:B------:R-:W-:Y:S01]  /*75a0*/  UIADD3 UR4, UPT, UPT, UR51, 0x1, URZ ;  /* 0x0000000133047890 */ /* 0x000fe2000fffe0ff */
[----:B-1----:R-:W-:Y:S03]  /*75b0*/  @P0 IMAD R0, R63, 0x2, R2 ;  /* 0x000000023f000824 */ /* 0x002fe600078e0202 */
[----:B------:R-:W-:Y:S02]  /*75c0*/  UISETP.NE.AND UP0, UPT, UR4, 0x3, UPT ;  /* 0x000000030400788c */ /* 0x000fe4000bf05270 */
[----:B------:R1:W2:Y:S02]  /*75d0*/  @P0 LDSM.16.M88.4 R36, [R0+0x400] ;  /* 0x000400000024083b */ /* 0x0002a40000000200 */
[----:B------:R-:W-:Y:S02]  /*75e0*/  USEL UR4, UR4, URZ, UP0 ;  /* 0x000000ff04047287 */ /* 0x000fe40008000000 */
[----:B------:R-:W-:Y:S04]  /*75f0*/  PLOP3.LUT P0, PT, PT, PT, UP0, 0x80, 0x8 ;  /* 0x000000000008781c */ /* 0x000fe80003f0f008 */
[----:B------:R-:W-:Y:S01]  /*7600*/  IMAD.U32 R68, RZ, RZ, UR4 ;  /* 0x00000004ff447e24 */ /* 0x000fe2000f8e00ff */
[----:B-1----:R-:W-:Y:S04]  /*7610*/  SEL R0, RZ, 0x1, P0 ;  /* 0x00000001ff007807 */ /* 0x002fe80000000000 */
[----:B------:R-:W-:Y:S02]  /*7620*/  LOP3.LUT R67, R67, R0, RZ, 0x3c, !PT ;  /* 0x0000000043437212 */ /* 0x000fe400078e3cff */
.L_x_102:
[----:B------:R-:W-:Y:S05]  /*7630*/  BSYNC B1 ;  /* 0x0000000000017941 */ /* 0x000fea0003800000 */
.L_x_101:
[----:B------:R-:W-:Y:S04]  /*7640*/  SHF.R.U32.HI R0, RZ, 0x15, R25 ;  /* 0x00000015ff007819 */ /* 0x000fe80000011619 */
[----:B------:R-:W-:Y:S01]  /*7650*/  LOP3.LUT P0, RZ, R0, 0x3, R56, 0x48, !PT ;  /* 0x0000000300ff7812 */ /* 0x000fe20007804838 */
[----:B------:R-:W-:Y:S01]  /*7660*/  @!UPT UIADD3 URZ, UPT, UPT, URZ, URZ, URZ ;  /* 0x000000fffffff290 */ /* 0x000fe2000fffe0ff */
[----:B----4-:R-:W-:Y:S11]  /*7670*/  @P3 BRA `(.L_x_106) ;  /* 0x0000000000083947 */ /* 0x010ff60003800000 */
[----:B------:R-:W1:Y:S02]  /*7680*/  SYNCS.PHASECHK.TRANS64.TRYWAIT P1, [R27+URZ+0x1f0], R3 ;  /* 0x0001f0031b0075a7 */ /* 0x000e6400080211ff */
[----:B-1----:R-:W-:Y:S05]  /*7690*/  @!P1 BRA `(.L_x_107) ;  /* 0x0000002400189947 */ /* 0x002fea0003800000 */
.L_x_106:
[----:B------:R-:W-:Y:S05]  /*76a0*/  @!P0 BRA `(.L_x_108) ;  /* 0x0000000000408947 */ /* 0x000fea0003800000 */
[----:B------:R-:W4:Y:S01]  /*76b0*/  LDCU.64 UR8, c[0x4][0x70] ;  /* 0x01000e00ff0877ac */ /* 0x000f220008000a00 */
[----:B-1----:R-:W-:Y:S01]  /*76c0*/  MOV R3, 0x0 ;  /* 0x0000000000037802 */ /* 0x002fe20000000f00 */
[----:B------:R-:W-:Y:S02]  /*76d0*/  HFMA2 R12, -RZ, RZ, 0, 5.9604644775390625e-08 ;  /* 0x00000001ff0c7431 */ /* 0x000fe400000001ff */
[----:B------:R-:W-:Y:S02]  /*76e0*/  IMAD.MOV.U32 R8, RZ, RZ, 0x192 ;  /* 0x00000192ff087424 */ /* 0x000fe400078e00ff */
[----:B------:R-:W-:Y:S01]  /*76f0*/  IMAD.MOV.U32 R13, RZ, RZ, RZ ;  /* 0x000000ffff0d7224 */ /* 0x000fe200078e00ff */
[----:B------:R-:W1:Y:S01]  /*7700*/  LDCU.64 UR6, c[0x4][0x78] ;  /* 0x01000f00ff0677ac */ /* 0x000e620008000a00 */
[----:B------:R-:W2:Y:S01]  /*7710*/  LDC.64 R2, c[0x4][R3] ;  /* 0x0100000003027b82 */ /* 0x000ea20000000a00 */
[----:B------:R-:W5:Y:S01]  /*7720*/  LDCU.64 UR4, c[0x4][0x10] ;  /* 0x01000200ff0477ac */ /* 0x000f620008000a00 */
[----:B----4-:R-:W-:Y:S01]  /*7730*/  MOV R5, UR9 ;  /* 0x0000000900057c02 */ /* 0x010fe20008000f00 */
[----:B------:R-:W-:Y:S01]  /*7740*/  IMAD.U32 R4, RZ, RZ, UR8 ;  /* 0x00000008ff047e24 */ /* 0x000fe2000f8e00ff */
[----:B-1----:R-:W-:Y:S01]  /*7750*/  MOV R7, UR7 ;  /* 0x0000000700077c02 */ /* 0x002fe20008000f00 */
[----:B------:R-:W-:Y:S01]  /*7760*/  IMAD.U32 R6, RZ, RZ, UR6 ;  /* 0x00000006ff067e24 */ /* 0x000fe2000f8e00ff */
[----:B-----5:R-:W-:Y:S01]  /*7770*/  MOV R11, UR5 ;  /* 0x00000005000b7c02 */ /* 0x020fe20008000f00 */
[----:B------:R-:W-:Y:S02]  /*7780*/  IMAD.U32 R10, RZ, RZ, UR4 ;  /* 0x00000004ff0a7e24 */ /* 0x000fe4000f8e00ff */
[----:B------:R-:W-:Y:S07]  /*7790*/  LEPC R20, `(.L_x_108) ;  /* 0x000000001014794e */ /* 0x000fee0000000000 */
[----:B--23--:R-:W-:Y:S05]  /*77a0*/  CALL.ABS.NOINC R2 ;  /* 0x0000000002007343 */ /* 0x00cfea0003c00000 */
.L_x_108:
[----:B------:R-:W-:Y:S05]  /*77b0*/  WARPSYNC.ALL ;  /* 0x0000000000007948 */ /* 0x000fea0003800000 */
[----:B------:R-:W-:Y:S01]  /*77c0*/  R2UR UR4, R25 ;  /* 0x00000000190472ca */ /* 0x000fe200000e0000 */
[----:B-12---:R-:W-:Y:S01]  /*77d0*/  HADD2.F32 R3, -RZ, R28.H0_H0 ;  /* 0x2000001cff037230 */ /* 0x006fe20000004100 */
[----:B------:R-:W-:Y:S01]  /*77e0*/  SHF.L.U32 R66, R63, 0x1, RZ ;  /* 0x000000013f427819 */ /* 0x000fe200000006ff */
[----:B------:R-:W-:Y:S01]  /*77f0*/  HADD2.F32 R20, -RZ, R30.H0_H0 ;  /* 0x2000001eff147230 */ /* 0x000fe20000004100 */
[----:B------:R-:W-:Y:S01]  /*7800*/  ISETP.NE.AND P1, PT, R54, RZ, PT ;  /* 0x000000ff3600720c */ /* 0x000fe20003f25270 */
[----:B------:R-:W-:Y:S08]  /*7810*/  BSSY.RECONVERGENT B0, `(.L_x_109) ;  /* 0x000004e000007945 */ /* 0x000ff00003800200 */
[----:B------:R-:W3:Y:S02]  /*7820*/  LDTM.16dp256bit.x4 R4, tmem[UR4] ;  /* 0x00000004000479ee */ /* 0x000ee40008120000 */
[C---:B---3--:R-:W-:Y:S01]  /*7830*/  FMUL R0, R24.reuse, R4 ;  /* 0x0000000418007220 */ /* 0x048fe20000400000 */
[----:B------:R-:W-:Y:S02]  /*7840*/  HADD2.F32 R4, -RZ, R28.H1_H1 ;  /* 0x3000001cff047230 */ /* 0x000fe40000004100 */
[----:B------:R-:W-:Y:S01]  /*7850*/  FMUL R2, R24, R5 ;  /* 0x0000000518027220 */ /* 0x000fe20000400000 */
[--C-:B------:R-:W-:Y:S02]  /*7860*/  HADD2.F32 R5, -RZ, R29.reuse.H0_H0 ;  /* 0x2000001dff057230 */ /* 0x100fe40000004100 */
[----:B------:R-:W-:Y:S01]  /*7870*/  FFMA R0, R26, R3, R0 ;  /* 0x000000031a007223 */ /* 0x000fe20000000000 */
[----:B------:R-:W-:Y:S01]  /*7880*/  FMUL R3, R24, R6 ;  /* 0x0000000618037220 */ /* 0x000fe20000400000 */
[----:B------:R-:W-:Y:S02]  /*7890*/  HADD2.F32 R6, -RZ, R29.H1_H1 ;  /* 0x3000001dff067230 */ /* 0x000fe40000004100 */
[----:B------:R-:W-:Y:S01]  /*78a0*/  FFMA R2, R26, R4, R2 ;  /* 0x000000041a027223 */ /* 0x000fe20000000002 */
[----:B------:R-:W-:Y:S01]  /*78b0*/  FMUL R7, R24, R7 ;  /* 0x0000000718077220 */ /* 0x000fe20000400000 */
[----:B------:R-:W-:Y:S01]  /*78c0*/  FFMA R3, R26, R5, R3 ;  /* 0x000000051a037223 */ /* 0x000fe20000000003 */
[C---:B------:R-:W-:Y:S01]  /*78d0*/  FMUL R4, R24.reuse, R8 ;  /* 0x0000000818047220 */ /* 0x040fe20000400000 */
[----:B------:R-:W-:Y:S01]  /*78e0*/  FMUL R5, R24, R9 ;  /* 0x0000000918057220 */ /* 0x000fe20000400000 */
[----:B------:R-:W-:Y:S01]  /*78f0*/  F2FP.F16.F32.PACK_AB R32, R2, R0 ;  /* 0x000000000220723e */ /* 0x000fe200000000ff */
[C---:B------:R-:W-:Y:S01]  /*7900*/  FFMA R7, R26.reuse, R6, R7 ;  /* 0x000000061a077223 */ /* 0x040fe20000000007 */
[----:B------:R-:W-:Y:S02]  /*7910*/  HADD2.F32 R0, -RZ, R30.H1_H1 ;  /* 0x3000001eff007230 */ /* 0x000fe40000004100 */
[----:B------:R-:W-:Y:S01]  /*7920*/  FFMA R4, R26, R20, R4 ;  /* 0x000000141a047223 */ /* 0x000fe20000000004 */
[--C-:B------:R-:W-:Y:S02]  /*7930*/  HADD2.F32 R2, -RZ, R31.reuse.H0_H0 ;  /* 0x2000001fff027230 */ /* 0x100fe40000004100 */
[----:B------:R-:W-:Y:S01]  /*7940*/  FMUL R6, R24, R10 ;  /* 0x0000000a18067220 */ /* 0x000fe20000400000 */
[----:B------:R-:W-:Y:S01]  /*7950*/  F2FP.F16.F32.PACK_AB R33, R7, R3 ;  /* 0x000000030721723e */ /* 0x000fe200000000ff */
[----:B------:R-:W-:Y:S02]  /*7960*/  HADD2.F32 R3, -RZ, R31.H1_H1 ;  /* 0x3000001fff037230 */ /* 0x000fe40000004100 */
[----:B------:R-:W-:Y:S01]  /*7970*/  FFMA R5, R26, R0, R5 ;  /* 0x000000001a057223 */ /* 0x000fe20000000005 */
[C---:B------:R-:W-:Y:S01]  /*7980*/  FMUL R11, R24.reuse, R11 ;  /* 0x0000000b180b7220 */ /* 0x040fe20000400000 */
[--C-:B------:R-:W-:Y:S02]  /*7990*/  HADD2.F32 R7, -RZ, R36.reuse.H0_H0 ;  /* 0x20000024ff077230 */ /* 0x100fe40000004100 */
[C---:B------:R-:W-:Y:S01]  /*79a0*/  FMUL R8, R24.reuse, R12 ;  /* 0x0000000c18087220 */ /* 0x040fe20000400000 */
[----:B------:R-:W-:Y:S02]  /*79b0*/  HADD2.F32 R0, -RZ, R36.H1_H1 ;  /* 0x30000024ff007230 */ /* 0x000fe40000004100 */
[----:B------:R-:W-:Y:S01]  /*79c0*/  FMUL R9, R24, R13 ;  /* 0x0000000d18097220 */ /* 0x000fe20000400000 */
[C---:B------:R-:W-:Y:S01]  /*79d0*/  FFMA R6, R26.reuse, R2, R6 ;  /* 0x000000021a067223 */ /* 0x040fe20000000006 */
[C---:B------:R-:W-:Y:S01]  /*79e0*/  FFMA R11, R26.reuse, R3, R11 ;  /* 0x000000031a0b7223 */ /* 0x040fe2000000000b */
[C---:B------:R-:W-:Y:S01]  /*79f0*/  FFMA R8, R26.reuse, R7, R8 ;  /* 0x000000071a087223 */ /* 0x040fe20000000008 */
[----:B------:R-:W-:Y:S01]  /*7a00*/  FFMA R9, R26, R0, R9 ;  /* 0x000000001a097223 */ /* 0x000fe20000000009 */
[--C-:B------:R-:W-:Y:S02]  /*7a10*/  HADD2.F32 R2, -RZ, R37.reuse.H0_H0 ;  /* 0x20000025ff027230 */ /* 0x100fe40000004100 */
[C---:B------:R-:W-:Y:S01]  /*7a20*/  FMUL R10, R24.reuse, R14 ;  /* 0x0000000e180a7220 */ /* 0x040fe20000400000 */
[----:B------:R-:W-:Y:S02]  /*7a30*/  HADD2.F32 R0, -RZ, R37.H1_H1 ;  /* 0x30000025ff007230 */ /* 0x000fe40000004100 */
[----:B------:R-:W-:Y:S01]  /*7a40*/  FMUL R15, R24, R15 ;  /* 0x0000000f180f7220 */ /* 0x000fe20000400000 */
[----:B------:R-:W-:Y:S01]  /*7a50*/  F2FP.F16.F32.PACK_AB R34, R5, R4 ;  /* 0x000000040522723e */ /* 0x000fe200000000ff */
[----:B------:R-:W-:Y:S01]  /*7a60*/  FFMA R10, R26, R2, R10 ;  /* 0x000000021a0a7223 */ /* 0x000fe2000000000a */
[----:B------:R-:W-:Y:S01]  /*7a70*/  FMUL R12, R24, R16 ;  /* 0x00000010180c7220 */ /* 0x000fe20000400000 */
[----:B------:R-:W-:Y:S01]  /*7a80*/  FFMA R15, R26, R0, R15 ;  /* 0x000000001a0f7223 */ /* 0x000fe2000000000f */
[--C-:B------:R-:W-:Y:S01]  /*7a90*/  HADD2.F32 R0, -RZ, R38.reuse.H0_H0 ;  /* 0x20000026ff007230 */ /* 0x100fe20000004100 */
[----:B------:R-:W-:Y:S01]  /*7aa0*/  MOV R5, UR51 ;  /* 0x0000003300057c02 */ /* 0x000fe20008000f00 */
[----:B------:R-:W-:Y:S02]  /*7ab0*/  HADD2.F32 R2, -RZ, R38.H1_H1 ;  /* 0x30000026ff027230 */ /* 0x000fe40000004100 */
[C---:B------:R-:W-:Y:S01]  /*7ac0*/  FMUL R13, R24.reuse, R17 ;  /* 0x00000011180d7220 */ /* 0x040fe20000400000 */
[--C-:B------:R-:W-:Y:S02]  /*7ad0*/  HADD2.F32 R3, -RZ, R39.reuse.H0_H0 ;  /* 0x20000027ff037230 */ /* 0x100fe40000004100 */
[C---:B------:R-:W-:Y:S01]  /*7ae0*/  FMUL R14, R24.reuse, R18 ;  /* 0x00000012180e7220 */ /* 0x040fe20000400000 */
[----:B------:R-:W-:Y:S02]  /*7af0*/  HADD2.F32 R4, -RZ, R39.H1_H1 ;  /* 0x30000027ff047230 */ /* 0x000fe40000004100 */
[----:B------:R-:W-:Y:S01]  /*7b00*/  FMUL R19, R24, R19 ;  /* 0x0000001318137220 */ /* 0x000fe20000400000 */
[C---:B------:R-:W-:Y:S01]  /*7b10*/  FFMA R12, R26.reuse, R0, R12 ;  /* 0x000000001a0c7223 */ /* 0x040fe2000000000c */
[----:B------:R-:W-:Y:S01]  /*7b20*/  LEA R5, R5, R53, 0xb ;  /* 0x0000003505057211 */ /* 0x000fe200078e58ff */
[C---:B------:R-:W-:Y:S01]  /*7b30*/  FFMA R13, R26.reuse, R2, R13 ;  /* 0x000000021a0d7223 */ /* 0x040fe2000000000d */
[C---:B------:R-:W-:Y:S01]  /*7b40*/  FFMA R14, R26.reuse, R3, R14 ;  /* 0x000000031a0e7223 */ /* 0x040fe2000000000e */
[----:B------:R-:W-:Y:S01]  /*7b50*/  FFMA R19, R26, R4, R19 ;  /* 0x000000041a137223 */ /* 0x000fe20000000013 */
[----:B------:R-:W-:Y:S02]  /*7b60*/  F2FP.F16.F32.PACK_AB R35, R11, R6 ;  /* 0x000000060b23723e */ /* 0x000fe400000000ff */
[----:B------:R-:W-:Y:S02]  /*7b70*/  LEA R5, R5, UR48, 0x1 ;  /* 0x0000003005057c11 */ /* 0x000fe4000f8e08ff */
[----:B------:R-:W-:Y:S02]  /*7b80*/  F2FP.F16.F32.PACK_AB R8, R9, R8 ;  /* 0x000000080908723e */ /* 0x000fe400000000ff */
[----:B------:R-:W-:Y:S01]  /*7b90*/  F2FP.F16.F32.PACK_AB R9, R15, R10 ;  /* 0x0000000a0f09723e */ /* 0x000fe200000000ff */
[----:B------:R1:W-:Y:S01]  /*7ba0*/  STSM.16.M88.4 [R5+0x400], R32 ;  /* 0x0004002005007844 */ /* 0x0003e20000000200 */
[----:B------:R-:W-:Y:S02]  /*7bb0*/  F2FP.F16.F32.PACK_AB R10, R13, R12 ;  /* 0x0000000c0d0a723e */ /* 0x000fe400000000ff */
[----:B------:R-:W-:Y:S02]  /*7bc0*/  F2FP.F16.F32.PACK_AB R11, R19, R14 ;  /* 0x0000000e130b723e */ /* 0x000fe400000000ff */
[----:B------:R-:W-:Y:S05]  /*7bd0*/  IADD3 R0, PT, PT, R66, 0x400, R5 ;  /* 0x0000040042007810 */ /* 0x000fea0007ffe005 */
[----:B------:R1:W-:Y:S01]  /*7be0*/  STSM.16.M88.4 [R0], R8 ;  /* 0x0000000800007844 */ /* 0x0003e20000000200 */
[----:B------:R-:W-:Y:S01]  /*7bf0*/  @!PT LDS RZ, [RZ] ;  /* 0x00000000fffff984 */ /* 0x000fe20000000800 */
[----:B------:R-:W-:Y:S01]  /*7c00*/  @!PT LDS RZ, [RZ] ;  /* 0x00000000fffff984 */ /* 0x000fe20000000800 */
[----:B------:R-:W-:Y:S01]  /*7c10*/  @!PT LDS RZ, [RZ] ;  /* 0x00000000fffff984 */ /* 0x000fe20000000800 */
[----:B------:R-:W-:Y:S01]  /*7c20*/  @!PT LDS RZ, [RZ] ;  /* 0x00000000fffff984 */ /* 0x000fe20000000800 */
[----:B------:R2:W-:Y:S07]  /*7c30*/  MEMBAR.ALL.CTA ;  /* 0x0000000000007992 */ /* 0x0005ee0000008000 */
[----:B--2---:R-:W2:Y:S02]  /*7c40*/  FENCE.VIEW.ASYNC.S ;  /* 0x00000000000073c6 */ /* 0x004ea40000000000 */
[----:B--2---:R-:W-:Y:S06]  /*7c50*/  BAR.SYNC.DEFER_BLOCKING 0x1, 0x80 ;  /* 0x0042000000007b1d */ /* 0x004fec0000010000 */
[----:B------:R-:W-:Y:S05]  /*7c60*/  @P1 BRA `(.L_x_110) ;  /* 0x0000000000201947 */ /* 0x000fea0003800000 */
[----:B------:R-:W2:Y:S01]  /*7c70*/  LDCU.64 UR6, c[0x0][0x348] ;  /* 0x00006900ff0677ac */ /* 0x000ea20008000a00 */
[----:B------:R-:W-:Y:S01]  /*7c80*/  ULEA UR5, UR51, UR48, 0xc ;  /* 0x0000003033057291 */ /* 0x000fe2000f8e60ff */
[----:B------:R-:W-:Y:S03]  /*7c90*/  UMOV UR41, UR52 ;  /* 0x0000003400297c82 */ /* 0x000fe60008000000 */
[----:B------:R-:W-:Y:S02]  /*7ca0*/  UIADD3 UR40, UPT, UPT, UR5, 0x400, URZ ;  /* 0x0000040005287890 */ /* 0x000fe4000fffe0ff */
[----:B--2---:R-:W-:Y:S04]  /*7cb0*/  UIADD3 UR4, UP0, UPT, UR6, 0x680, URZ ;  /* 0x0000068006047890 */ /* 0x004fe8000ff1e0ff */
[----:B------:R-:W-:Y:S09]  /*7cc0*/  UIADD3.X UR5, UPT, UPT, URZ, UR7, URZ, UP0, !UPT ;  /* 0x00000007ff057290 */ /* 0x000ff200087fe4ff */
[----:B------:R2:W-:Y:S02]  /*7cd0*/  UTMASTG.4D [UR40], [UR4] ;  /* 0x00000028040073b5 */ /* 0x0005e40008018000 */
[----:B--2---:R0:W-:Y:S02]  /*7ce0*/  UTMACMDFLUSH ;  /* 0x00000000000079b7 */ /* 0x0041e40000000000 */
.L_x_110:
[----:B------:R-:W-:Y:S05]  /*7cf0*/  BSYNC.RECONVERGENT B0 ;  /* 0x0000000000007941 */ /* 0x000fea0003800200 */
.L_x_109:
[----:B------:R-:W-:Y:S01]  /*7d00*/  UIADD3 UR50, UPT, UPT, UR51, 0x1, URZ ;  /* 0x0000000133327890 */ /* 0x000fe2000fffe0ff */
[----:B------:R-:W-:Y:S01]  /*7d10*/  ISETP.NE.AND P2, PT, R61, RZ, PT ;  /* 0x000000ff3d00720c */ /* 0x000fe20003f45270 */
[----:B------:R-:W-:Y:S02]  /*7d20*/  BSSY.RECONVERGENT B0, `(.L_x_111) ;  /* 0x0000006000007945 */ /* 0x000fe40003800200 */
[----:B------:R-:W-:Y:S01]  /*7d30*/  UISETP.NE.AND UP0, UPT, UR50, 0x3, UPT ;  /* 0x000000033200788c */ /* 0x000fe2000bf05270 */
[----:B------:R-:W-:Y:S03]  /*7d40*/  ISETP.NE.U32.OR P0, PT, R65, 0x1, !P2 ;  /* 0x000000014100780c */ /* 0x000fe60005705470 */
[----:B------:R-:W-:Y:S01]  /*7d50*/  USEL UR49, UR50, URZ, UP0 ;  /* 0x000000ff32317287 */ /* 0x000fe20008000000 */
[----:B------:R-:W-:Y:S11]  /*7d60*/  @P1 BRA `(.L_x_112) ;  /* 0x0000000000041947 */ /* 0x000ff60003800000 */
[----:B------:R-:W-:Y:S04]  /*7d70*/  DEPBAR.LE SB0, 0x1 ;  /* 0x000080400000791a */ /* 0x000fe80000000000 */
.L_x_112:
[----:B------:R-:W-:Y:S05]  /*7d80*/  BSYNC.RECONVERGENT B0 ;  /* 0x0000000000007941 */ /* 0x000fea0003800200 */
.L_x_111:
[----:B------:R-:W-:Y:S01]  /*7d90*/  BAR.SYNC.DEFER_BLOCKING 0x1, 0x80 ;  /* 0x0042000000007b1d */ /* 0x000fe20000010000 */
[----:B------:R-:W-:Y:S01]  /*7da0*/  LEA R3, R68, UR48, 0x3 ;  /* 0x0000003044037c11 */ /* 0x000fe2000f8e18ff */
[----:B------:R-:W-:Y:S01]  /*7db0*/  UISETP.NE.AND UP0, UPT, UR54, URZ, UPT ;  /* 0x000000ff3600728c */ /* 0x000fe2000bf05270 */
[----:B------:R-:W-:Y:S08]  /*7dc0*/  @P0 SHF.L.U32 R4, R67, 0x1f, RZ ;  /* 0x0000001f43040819 */ /* 0x000ff000000006ff */
[----:B------:R-:W-:Y:S05]  /*7dd0*/  BRA.U !UP0, `(.L_x_113) ;  /* 0x0000000108307547 */ /* 0x000fea000b800000 */
[----:B------:R-:W-:Y:S01]  /*7de0*/  ISETP.NE.U32.OR P1, PT, R65, 0x1, !P2 ;  /* 0x000000014100780c */ /* 0x000fe20005725470 */
[----:B-1----:R-:W1:Y:S01]  /*7df0*/  S2R R0, SR_CgaCtaId ;  /* 0x0000000000007919 */ /* 0x002e620000008800 */
[----:B------:R-:W-:Y:S11]  /*7e00*/  IMAD.U32 R2, RZ, RZ, UR55 ;  /* 0x00000037ff027e24 */ /* 0x000ff6000f8e00ff */
[C---:B------:R-:W-:Y:S01]  /*7e10*/  @P1 LEA R5, R2.reuse, UR48, 0x3 ;  /* 0x0000003002051c11 */ /* 0x040fe2000f8e18ff */
[----:B------:R-:W-:Y:S04]  /*7e20*/  VIADD R2, R2, 0x1 ;  /* 0x0000000102027836 */ /* 0x000fe80000000000 */
[----:B------:R-:W-:Y:S05]  /*7e30*/  @P1 VIADD R5, R5, 0x1b8 ;  /* 0x000001b805051836 */ /* 0x000fea0000000000 */
[----:B-1----:R-:W-:Y:S04]  /*7e40*/  @P1 PRMT R0, R0, 0x654, R5 ;  /* 0x0000065400001816 */ /* 0x002fe80000000005 */
[----:B------:R2:W-:Y:S01]  /*7e50*/  @P1 SYNCS.ARRIVE.TRANS64.RED.A1T0 RZ, [R0+URZ], RZ ;  /* 0x000000ff00ff19a7 */ /* 0x0005e200081004ff */
[C---:B------:R-:W-:Y:S04]  /*7e60*/  ISETP.NE.AND P1, PT, R2.reuse, 0x3, PT ;  /* 0x000000030200780c */ /* 0x040fe80003f25270 */
[----:B------:R-:W-:Y:S04]  /*7e70*/  SEL R2, R2, RZ, P1 ;  /* 0x000000ff02027207 */ /* 0x000fe80000800000 */
[----:B------:R-:W-:Y:S11]  /*7e80*/  R2UR UR55, R2 ;  /* 0x00000000023772ca */ /* 0x000ff600000e0000 */
[----:B------:R-:W-:Y:S04]  /*7e90*/  @!UPT UIADD3 URZ, UPT, UPT, URZ, URZ, URZ ;  /* 0x000000fffffff290 */ /* 0x000fe8000fffe0ff */
.L_x_113:
[----:B------:R-:W3:Y:S01]  /*7ea0*/  @P0 SYNCS.PHASECHK.TRANS64.TRYWAIT P1, [R3+URZ+0x1a0], R4 ;  /* 0x0001a004030005a7 */ /* 0x000ee200080211ff */
[----:B------:R-:W-:Y:S01]  /*7eb0*/  BSSY B1, `(.L_x_114) ;  /* 0x0000011000017945 */ /* 0x000fe20003800000 */
[----:B---3--:R-:W-:Y:S03]  /*7ec0*/  @P0 SEL R69, RZ, 0x1, !P1 ;  /* 0x00000001ff450807 */ /* 0x008fe60004800000 */
[----:B------:R-:W-:Y:S05]  /*7ed0*/  @!P0 BRA `(.L_x_115) ;  /* 0x0000000000388947 */ /* 0x000fea0003800000 */
[----:B------:R-:W-:Y:S01]  /*7ee0*/  ISETP.NE.U32.AND P0, PT, R70, 0x1, PT ;  /* 0x000000014600780c */ /* 0x000fe20003f05070 */
[----:B------:R-:W-:Y:S01]  /*7ef0*/  BSSY B0, `(.L_x_116) ;  /* 0x0000008000007945 */ /* 0x000fe20003800000 */
[----:B------:R-:W-:Y:S11]  /*7f00*/  ISETP.NE.AND P1, PT, R69, RZ, PT ;  /* 0x000000ff4500720c */ /* 0x000ff60003f25270 */
[----:B-12---:R-:W-:Y:S05]  /*7f10*/  @P0 IMAD R0, R68, 0x800, R53 ;  /* 0x0000080044000824 */ /* 0x006fea00078e0235 */
[----:B------:R-:W-:Y:S01]  /*7f20*/  @P0 LEA R0, R0, UR48, 0x1 ;  /* 0x0000003000000c11 */ /* 0x000fe2000f8e08ff */
[----:B------:R-:W-:Y:S06]  /*7f30*/  @P1 BRA `(.L_x_117) ;  /* 0x00000000000c1947 */ /* 0x000fec0003800000 */
[----:B------:R-:W-:Y:S04]  /*7f40*/  SHF.L.U32 R67, R67, 0x1f, RZ ;  /* 0x0000001f43437819 */ /* 0x000fe800000006ff */
[----:B------:R-:W1:Y:S02]  /*7f50*/  SYNCS.PHASECHK.TRANS64.TRYWAIT P1, [R3+URZ+0x1a0], R67 ;  /* 0x0001a043030075a7 */ /* 0x000e6400080211ff */
[----:B-1----:R-:W-:Y:S05]  /*7f60*/  @!P1 BRA `(.L_x_118) ;  /* 0x0000001800f89947 */ /* 0x002fea0003800000 */
.L_x_117:
[----:B------:R-:W-:Y:S05]  /*7f70*/  BSYNC B0 ;  /* 0x0000000000007941 */ /* 0x000fea0003800000 */
.L_x_116:
[----:B------:R-:W-:Y:S01]  /*7f80*/  @P0 IADD3 R2, PT, PT, R66, R0, RZ ;  /* 0x0000000042020210 */ /* 0x000fe20007ffe0ff */
[----:B------:R-:W-:Y:S05]  /*7f90*/  @P0 WARPSYNC.ALL ;  /* 0x0000000000000948 */ /* 0x000fea0003800000 */
[----:B------:R3:W4:Y:S04]  /*7fa0*/  @P0 LDSM.16.M88.4 R28, [R0+0x400] ;  /* 0x00040000001c083b */ /* 0x0007280000000200 */
[----:B------:R3:W2:Y:S02]  /*7fb0*/  @P0 LDSM.16.M88.4 R36, [R2+0x400] ;  /* 0x000400000224083b */ /* 0x0006a40000000200 */
.L_x_115:
[----:B------:R-:W-:Y:S05]  /*7fc0*/  BSYNC B1 ;  /* 0x0000000000017941 */ /* 0x000fea0003800000 */
.L_x_114:
[----:B-123--:R-:W-:Y:S05]  /*7fd0*/  VIADD R0, R25, 0x20 ;  /* 0x0000002019007836 */ /* 0x00efea0000000000 */
[----:B------:R-:W-:Y:S04]  /*7fe0*/  SHF.R.U32.HI R0, RZ, 0x15, R0 ;  /* 0x00000015ff007819 */ /* 0x000fe80000011600 */
[----:B------:R-:W-:Y:S11]  /*7ff0*/  LOP3.LUT P0, RZ, R0, 0x3, R56, 0x48, !PT ;  /* 0x0000000300ff7812 */ /* 0x000ff60007804838 */
[----:B------:R-:W-:Y:S02]  /*8000*/  @!UPT UIADD3 URZ, UPT, UPT, URZ, URZ, URZ ;  /* 0x000000fffffff290 */ /* 0x000fe4000fffe0ff */
[----:B------:R-:W-:Y:S05]  /*8010*/  @!P0 BRA `(.L_x_119) ;  /* 0x0000000000408947 */ /* 0x000fea0003800000 */
[----:B------:R-:W1:Y:S01]  /*8020*/  LDCU.64 UR8, c[0x4][0x70] ;  /* 0x01000e00ff0877ac */ /* 0x000e620008000a00 */
[----:B------:R-:W-:Y:S01]  /*8030*/  MOV R3, 0x0 ;  /* 0x0000000000037802 */ /* 0x000fe20000000f00 */
[----:B------:R-:W-:Y:S02]  /*8040*/  HFMA2 R12, -RZ, RZ, 0, 5.9604644775390625e-08 ;  /* 0x00000001ff0c7431 */ /* 0x000fe400000001ff */
[----:B------:R-:W-:Y:S02]  /*8050*/  IMAD.MOV.U32 R8, RZ, RZ, 0x192 ;  /* 0x00000192ff087424 */ /* 0x000fe400078e00ff */
[----:B------:R-:W-:Y:S01]  /*8060*/  IMAD.MOV.U32 R13, RZ, RZ, RZ ;  /* 0x000000ffff0d7224 */ /* 0x000fe200078e00ff */
[----:B------:R-:W2:Y:S01]  /*8070*/  LDCU.64 UR6, c[0x4][0x78] ;  /* 0x01000f00ff0677ac */ /* 0x000ea20008000a00 */
[----:B------:R-:W3:Y:S01]  /*8080*/  LDC.64 R2, c[0x4][R3] ;  /* 0x0100000003027b82 */ /* 0x000ee20000000a00 */
[----:B------:R-:W5:Y:S01]  /*8090*/  LDCU.64 UR4, c[0x4][0x10] ;  /* 0x01000200ff0477ac */ /* 0x000f620008000a00 */
[----:B-1----:R-:W-:Y:S01]  /*80a0*/  MOV R5, UR9 ;  /* 0x0000000900057c02 */ /* 0x002fe20008000f00 */
[----:B------:R-:W-:Y:S01]  /*80b0*/  IMAD.U32 R4, RZ, RZ, UR8 ;  /* 0x00000008ff047e24 */ /* 0x000fe2000f8e00ff */
[----:B--2---:R-:W-:Y:S01]  /*80c0*/  MOV R7, UR7 ;  /* 0x0000000700077c02 */ /* 0x004fe20008000f00 */
[----:B------:R-:W-:Y:S01]  /*80d0*/  IMAD.U32 R6, RZ, RZ, UR6 ;  /* 0x00000006ff067e24 */ /* 0x000fe2000f8e00ff */
[----:B-----5:R-:W-:Y:S01]  /*80e0*/  MOV R11, UR5 ;  /* 0x00000005000b7c02 */ /* 0x020fe20008000f00 */
[----:B------:R-:W-:Y:S02]  /*80f0*/  IMAD.U32 R10, RZ, RZ, UR4 ;  /* 0x00000004ff0a7e24 */ /* 0x000fe4000f8e00ff */
[----:B------:R-:W-:Y:S07]  /*8100*/  LEPC R20, `(.L_x_119) ;  /* 0x000000001014794e */ /* 0x000fee0000000000 */
[----:B---34-:R-:W-:Y:S05]  /*8110*/  CALL.ABS.NOINC R2 ;  /* 0x0000000002007343 */ /* 0x018fea0003c00000 */
.L_x_119:
[----:B------:R-:W-:Y:S01]  /*8120*/  ISETP.NE.AND P1, PT, R54, RZ, PT ;  /* 0x000000ff3600720c */ /* 0x000fe20003f25270 */
[----:B------:R-:W-:Y:S05]  /*8130*/  WARPSYNC.ALL ;  /* 0x0000000000007948 */ /* 0x000fea0003800000 */
[----:B------:R-:W-:Y:S01]  /*8140*/  R2UR UR4, R25 ;  /* 0x00000000190472ca */ /* 0x000fe200000e0000 */
[----:B------:R-:W1:Y:S01]  /*8150*/  S2UR UR5, SR_CgaCtaId ;  /* 0x00000000000579c3 */ /* 0x000e620000008800 */
[--C-:B----4-:R-:W-:Y:S01]  /*8160*/  HADD2.F32 R20, -RZ, R28.reuse.H0_H0 ;  /* 0x2000001cff147230 */ /* 0x110fe20000004100 */
[----:B------:R-:W-:Y:S01]  /*8170*/  BSSY.RECONVERGENT B0, `(.L_x_120) ;  /* 0x0000054000007945 */ /* 0x000fe20003800200 */
[----:B------:R-:W-:Y:S02]  /*8180*/  HADD2.F32 R21, -RZ, R28.H1_H1 ;  /* 0x3000001cff157230 */ /* 0x000fe40000004100 */
[--C-:B------:R-:W-:Y:S02]  /*8190*/  HADD2.F32 R25, -RZ, R29.reuse.H0_H0 ;  /* 0x2000001dff197230 */ /* 0x100fe40000004100 */
[----:B------:R-:W-:Y:S02]  /*81a0*/  HADD2.F32 R28, -RZ, R30.H0_H0 ;  /* 0x2000001eff1c7230 */ /* 0x000fe40000004100 */
[--C-:B------:R-:W-:Y:S02]  /*81b0*/  HADD2.F32 R32, -RZ, R36.reuse.H0_H0 ;  /* 0x20000024ff207230 */ /* 0x100fe40000004100 */
[----:B------:R-:W-:Y:S01]  /*81c0*/  HADD2.F32 R33, -RZ, R36.H1_H1 ;  /* 0x30000024ff217230 */ /* 0x000fe20000004100 */
[----:B------:R-:W2:Y:S01]  /*81d0*/  LDTM.16dp256bit.x4 R4, tmem[UR4+0x20] ;  /* 0x00002004000479ee */ /* 0x000ea20008120000 */
[----:B------:R-:W-:Y:S01]  /*81e0*/  R2UR UR4, R27 ;  /* 0x000000001b0472ca */ /* 0x000fe200000e0000 */
[----:B------:R-:W-:Y:S01]  /*81f0*/  NOP ;  /* 0x0000000000007918 */ /* 0x000fe20000000000 */
[----:B------:R-:W-:Y:S02]  /*8200*/  HADD2.F32 R27, -RZ, R29.H1_H1 ;  /* 0x3000001dff1b7230 */ /* 0x000fe40000004100 */
[----:B------:R-:W-:Y:S02]  /*8210*/  HADD2.F32 R29, -RZ, R30.H1_H1 ;  /* 0x3000001eff1d7230 */ /* 0x000fe40000004100 */
[--C-:B------:R-:W-:Y:S02]  /*8220*/  HADD2.F32 R30, -RZ, R31.reuse.H0_H0 ;  /* 0x2000001fff1e7230 */ /* 0x100fe40000004100 */
[----:B------:R-:W-:Y:S02]  /*8230*/  HADD2.F32 R31, -RZ, R31.H1_H1 ;  /* 0x3000001fff1f7230 */ /* 0x000fe40000004100 */
[--C-:B------:R-:W-:Y:S02]  /*8240*/  HADD2.F32 R34, -RZ, R37.reuse.H0_H0 ;  /* 0x20000025ff227230 */ /* 0x100fe40000004100 */
[----:B------:R-:W-:Y:S01]  /*8250*/  HADD2.F32 R35, -RZ, R37.H1_H1 ;  /* 0x30000025ff237230 */ /* 0x000fe20000004100 */
[----:B------:R-:W-:Y:S01]  /*8260*/  UIADD3 UR4, UPT, UPT, UR4, 0x200, URZ ;  /* 0x0000020004047890 */ /* 0x000fe2000fffe0ff */
[--C-:B------:R-:W-:Y:S02]  /*8270*/  HADD2.F32 R36, -RZ, R38.reuse.H0_H0 ;  /* 0x20000026ff247230 */ /* 0x100fe40000004100 */
[----:B------:R-:W-:Y:S02]  /*8280*/  HADD2.F32 R37, -RZ, R38.H1_H1 ;  /* 0x30000026ff257230 */ /* 0x000fe40000004100 */
[--C-:B------:R-:W-:Y:S02]  /*8290*/  HADD2.F32 R38, -RZ, R39.reuse.H0_H0 ;  /* 0x20000027ff267230 */ /* 0x100fe40000004100 */
[----:B------:R-:W-:Y:S02]  /*82a0*/  HADD2.F32 R39, -RZ, R39.H1_H1 ;  /* 0x30000027ff277230 */ /* 0x000fe40000004100 */
[C---:B--2---:R-:W-:Y:S01]  /*82b0*/  FMUL R0, R24.reuse, R4 ;  /* 0x0000000418007220 */ /* 0x044fe20000400000 */
[----:B-1----:R-:W-:Y:S01]  /*82c0*/  UPRMT UR4, UR5, 0x654, UR4 ;  /* 0x0000065405047896 */ /* 0x002fe20008000004 */
[C---:B------:R-:W-:Y:S01]  /*82d0*/  FMUL R2, R24.reuse, R5 ;  /* 0x0000000518027220 */ /* 0x040fe20000400000 */
[----:B------:R-:W-:Y:S01]  /*82e0*/  FMUL R3, R24, R6 ;  /* 0x0000000618037220 */ /* 0x000fe20000400000 */
[----:B------:R-:W-:Y:S01]  /*82f0*/  FFMA R0, R26, R20, R0 ;  /* 0x000000141a007223 */ /* 0x000fe20000000000 */
[----:B------:R-:W-:Y:S01]  /*8300*/  FMUL R7, R24, R7 ;  /* 0x0000000718077220 */ /* 0x000fe20000400000 */
[C---:B------:R-:W-:Y:S01]  /*8310*/  FFMA R2, R26.reuse, R21, R2 ;  /* 0x000000151a027223 */ /* 0x040fe20000000002 */
[----:B------:R-:W-:Y:S01]  /*8320*/  FFMA R3, R26, R25, R3 ;  /* 0x000000191a037223 */ /* 0x000fe20000000003 */
[----:B------:R-:W-:Y:S01]  /*8330*/  FMUL R4, R24, R8 ;  /* 0x0000000818047220 */ /* 0x000fe20000400000 */
[----:B------:R-:W-:Y:S01]  /*8340*/  FFMA R7, R26, R27, R7 ;  /* 0x0000001b1a077223 */ /* 0x000fe20000000007 */
[C---:B------:R-:W-:Y:S01]  /*8350*/  FMUL R5, R24.reuse, R9 ;  /* 0x0000000918057220 */ /* 0x040fe20000400000 */
[C---:B------:R-:W-:Y:S01]  /*8360*/  FMUL R6, R24.reuse, R10 ;  /* 0x0000000a18067220 */ /* 0x040fe20000400000 */
[----:B------:R-:W-:Y:S01]  /*8370*/  FMUL R11, R24, R11 ;  /* 0x0000000b180b7220 */ /* 0x000fe20000400000 */
[----:B------:R-:W-:Y:S01]  /*8380*/  FFMA R4, R26, R28, R4 ;  /* 0x0000001c1a047223 */ /* 0x000fe20000000004 */
[----:B------:R-:W-:Y:S01]  /*8390*/  F2FP.F16.F32.PACK_AB R28, R2, R0 ;  /* 0x00000000021c723e */ /* 0x000fe200000000ff */
[----:B------:R-:W-:Y:S01]  /*83a0*/  FMUL R8, R24, R12 ;  /* 0x0000000c18087220 */ /* 0x000fe20000400000 */
[----:B------:R-:W-:Y:S01]  /*83b0*/  MOV R0, UR49 ;  /* 0x0000003100007c02 */ /* 0x000fe20008000f00 */
[----:B------:R-:W-:Y:S01]  /*83c0*/  FFMA R5, R26, R29, R5 ;  /* 0x0000001d1a057223 */ /* 0x000fe20000000005 */
[----:B------:R-:W-:Y:S01]  /*83d0*/  FMUL R9, R24, R13 ;  /* 0x0000000d18097220 */ /* 0x000fe20000400000 */
        /* <DEDUP_REMOVED lines=13> */
[----:B------:R-:W-:Y:S01]  /*84b0*/  LEA R0, R0, R53, 0xb ;  /* 0x0000003500007211 */ /* 0x000fe200078e58ff */
[C---:B------:R-:W-:Y:S01]  /*84c0*/  FFMA R13, R26.reuse, R37, R13 ;  /* 0x000000251a0d7223 */ /* 0x040fe2000000000d */
[C---:B------:R-:W-:Y:S01]  /*84d0*/  FFMA R14, R26.reuse, R38, R14 ;  /* 0x000000261a0e7223 */ /* 0x040fe2000000000e */
[----:B------:R-:W-:Y:S01]  /*84e0*/  FFMA R19, R26, R39, R19 ;  /* 0x000000271a137223 */ /* 0x000fe20000000013 */
[----:B------:R-:W-:Y:S01]  /*84f0*/  F2FP.F16.F32.PACK_AB R29, R7, R3 ;  /* 0x00000003071d723e */ /* 0x000fe200000000ff */
[----:B------:R-:W-:Y:S01]  /*8500*/  SYNCS.ARRIVE.TRANS64.RED.A1T0 RZ, [UR4], RZ ;  /* 0x000000ffffff79a7 */ /* 0x000fe20008100404 */
[----:B------:R-:W-:Y:S02]  /*8510*/  F2FP.F16.F32.PACK_AB R30, R5, R4 ;  /* 0x00000004051e723e */ /* 0x000fe400000000ff */
        /* <DEDUP_REMOVED lines=18> */
[----:B------:R-:W-:Y:S02]  /*8640*/  ULEA UR5, UR49, UR48, 0xc ;  /* 0x0000003031057291 */ /* 0x000fe4000f8e60ff */
[----:B------:R-:W-:Y:S02]  /*8650*/  UIADD3 UR41, UPT, UPT, UR52, 0x20, URZ ;  /* 0x0000002034297890 */ /* 0x000fe4000fffe0ff */
[----:B------:R-:W-:Y:S02]  /*8660*/  UIADD3 UR40, UPT, UPT, UR5, 0x400, URZ ;  /* 0x0000040005287890 */ /* 0x000fe4000fffe0ff */
[----:B--2---:R-:W-:Y:S04]  /*8670*/  UIADD3 UR4, UP0, UPT, UR6, 0x680, URZ ;  /* 0x0000068006047890 */ /* 0x004fe8000ff1e0ff */
[----:B------:R-:W-:Y:S09]  /*8680*/  UIADD3.X UR5, UPT, UPT, URZ, UR7, URZ, UP0, !UPT ;  /* 0x00000007ff057290 */ /* 0x000ff200087fe4ff */
[----:B------:R2:W-:Y:S02]  /*8690*/  UTMASTG.4D [UR40], [UR4] ;  /* 0x00000028040073b5 */ /* 0x0005e40008018000 */
[----:B--2---:R0:W-:Y:S02]  /*86a0*/  UTMACMDFLUSH ;  /* 0x00000000000079b7 */ /* 0x0041e40000000000 */
.L_x_121:
[----:B------:R-:W-:Y:S05]  /*86b0*/  BSYNC.RECONVERGENT B0 ;  /* 0x0000000000007941 */ /* 0x000fea0003800200 */
.L_x_120:
[----:B------:R-:W-:Y:S01]  /*86c0*/  UIADD3 UR4, UPT, UPT, UR49, 0x1, URZ ;  /* 0x0000000131047890 */ /* 0x000fe2000fffe0ff */
[----:B------:R-:W-:Y:S03]  /*86d0*/  BSSY.RECONVERGENT B0, `(.L_x_122) ;  /* 0x0000008000007945 */ /* 0x000fe60003800200 */
[----:B------:R-:W-:Y:S04]  /*86e0*/  UISETP.NE.AND UP0, UPT, UR4, 0x3, UPT ;  /* 0x000000030400788c */ /* 0x000fe8000bf05270 */
[----:B------:R-:W-:Y:S02]  /*86f0*/  UISETP.EQ.XOR UP1, UPT, UR50, 0x3, !UP0 ;  /* 0x000000033200788c */ /* 0x000fe4000c722a70 */
[----:B------:R-:W-:Y:S04]  /*8700*/  USEL UR51, UR4, URZ, UP0 ;  /* 0x000000ff04337287 */ /* 0x000fe80008000000 */
[----:B------:R-:W-:Y:S01]  /*8710*/  PLOP3.LUT P0, PT, PT, PT, UP1, 0x80, 0x8 ;  /* 0x000000000008781c */ /* 0x000fe20003f0f018 */
[----:B------:R-:W-:Y:S01]  /*8720*/  @!UPT UIADD3 URZ, UPT, UPT, URZ, URZ, URZ ;  /* 0x000000fffffff290 */ /* 0x000fe2000fffe0ff */
[----:B------:R-:W-:Y:S11]  /*8730*/  @P1 BRA `(.L_x_123) ;  /* 0x0000000000041947 */ /* 0x000ff60003800000 */
[----:B------:R-:W-:Y:S04]  /*8740*/  DEPBAR.LE SB0, 0x1 ;  /* 0x000080400000791a */ /* 0x000fe80000000000 */
.L_x_123:
[----:B------:R-:W-:Y:S05]  /*8750*/  BSYNC.RECONVERGENT B0 ;  /* 0x0000000000007941 */ /* 0x000fea0003800200 */
.L_x_122:
[----:B------:R-:W-:Y:S01]  /*8760*/  BAR.SYNC.DEFER_BLOCKING 0x1, 0x80 ;  /* 0x0042000000007b1d */ /* 0x000fe20000010000 */
[----:B-1----:R-:W-:Y:S01]  /*8770*/  SEL R0, RZ, 0x1, !P0 ;  /* 0x00000001ff007807 */ /* 0x002fe20004000000 */
[----:B------:R-:W-:Y:S01]  /*8780*/  UISETP.NE.AND UP0, UPT, UR54, -0x2, UPT ;  /* 0xfffffffe3600788c */ /* 0x000fe2000bf05270 */
[----:B------:R-:W-:Y:S01]  /*8790*/  ISETP.NE.AND P2, PT, R61, RZ, PT ;  /* 0x000000ff3d00720c */ /* 0x000fe20003f45270 */
[----:B------:R-:W-:Y:S01]  /*87a0*/  VIADD R22, R22, 0x1 ;  /* 0x0000000116167836 */ /* 0x000fe20000000000 */
[----:B------:R-:W-:Y:S06]  /*87b0*/  LOP3.LUT R52, R52, R0, RZ, 0x3c, !PT ;  /* 0x0000000034347212 */ /* 0x000fec00078e3cff */
[----:B------:R-:W-:Y:S05]  /*87c0*/  BRA.U !UP0, `(.L_x_124) ;  /* 0x0000000108307547 */ /* 0x000fea000b800000 */
[----:B------:R-:W-:Y:S01]  /*87d0*/  ISETP.NE.U32.OR P0, PT, R65, 0x1, !P2 ;  /* 0x000000014100780c */ /* 0x000fe20005705470 */
[----:B------:R-:W1:Y:S01]  /*87e0*/  S2R R0, SR_CgaCtaId ;  /* 0x0000000000007919 */ /* 0x000e620000008800 */
        /* <DEDUP_REMOVED lines=10> */
.L_x_124:
[----:B------:R-:W-:Y:S01]  /*8890*/  R2UR UR5, R48 ;  /* 0x00000000300572ca */ /* 0x000fe200000e0000 */
[----:B------:R-:W-:Y:S01]  /*88a0*/  UIADD3 UR54, UPT, UPT, UR54, 0x2, URZ ;  /* 0x0000000236367890 */ /* 0x000fe2000fffe0ff */
[----:B------:R-:W-:Y:S01]  /*88b0*/  R2UR UR4, R49 ;  /* 0x00000000310472ca */ /* 0x000fe200000e0000 */
[----:B------:R-:W-:Y:S01]  /*88c0*/  IMAD.MOV.U32 R16, RZ, RZ, R62 ;  /* 0x000000ffff107224 */ /* 0x000fe200078e003e */
[----:B------:R-:W-:Y:S02]  /*88d0*/  LOP3.LUT P0, RZ, R46, 0x1, RZ, 0xc0, !PT ;  /* 0x000000012eff7812 */ /* 0x000fe4000780c0ff */
[----:B------:R-:W-:Y:S02]  /*88e0*/  ISETP.NE.AND P1, PT, R22, 0x2, PT ;  /* 0x000000021600780c */ /* 0x000fe40003f25270 */
[----:B------:R-:W-:Y:S02]  /*88f0*/  LOP3.LUT R50, R50, 0x1, RZ, 0x3c, !PT ;  /* 0x0000000132327812 */ /* 0x000fe400078e3cff */
[----:B-1----:R-:W-:Y:S02]  /*8900*/  SEL R0, RZ, 0x1, P1 ;  /* 0x00000001ff007807 */ /* 0x002fe40000800000 */
[----:B------:R-:W-:Y:S01]  /*8910*/  SEL R22, R22, RZ, P1 ;  /* 0x000000ff16167207 */ /* 0x000fe20000800000 */
[----:B------:R-:W-:Y:S01]  /*8920*/  UIADD3 UR23, UPT, UPT, UR36, UR5, URZ ;  /* 0x0000000524177290 */ /* 0x000fe2000fffe0ff */
[----:B------:R-:W-:Y:S01]  /*8930*/  LOP3.LUT R51, R51, R0, RZ, 0x3c, !PT ;  /* 0x0000000033337212 */ /* 0x000fe200078e3cff */
[----:B------:R-:W-:Y:S02]  /*8940*/  UIADD3 UR27, UPT, UPT, UR37, UR4, URZ ;  /* 0x00000004251b7290 */ /* 0x000fe4000fffe0ff */
[----:B------:R-:W-:Y:S10]  /*8950*/  @P0 BRA `(.L_x_125) ;  /* 0xffffffd800b00947 */ /* 0x000ff4000383ffff */
[----:B------:R-:W-:Y:S05]  /*8960*/  @!P2 BRA `(.L_x_126) ;  /* 0x000000000048a947 */ /* 0x000fea0003800000 */
[----:B------:R-:W1:Y:S02]  /*8970*/  LDCU.64 UR4, c[0x0][0x890] ;  /* 0x00011200ff0477ac */ /* 0x000e640008000a00 */
[----:B-1----:R-:W-:-:S04]  /*8980*/  UISETP.NE.U32.AND UP0, UPT, UR4, URZ, UPT ;  /* 0x000000ff0400728c */ /* 0x002fc8000bf05070 */
[----:B------:R-:W-:-:S09]  /*8990*/  UISETP.NE.AND.EX UP0, UPT, UR5, URZ, UPT, UP0 ;  /* 0x000000ff0500728c */ /* 0x000fd2000bf05300 */
[----:B------:R-:W-:Y:S05]  /*89a0*/  BRA.U UP0, `(.L_x_127) ;  /* 0x00000001000c7547 */ /* 0x000fea000b800000 */
[----:B------:R-:W-:-:S13]  /*89b0*/  FSETP.NEU.AND P0, PT, R26, RZ, PT ;  /* 0x000000ff1a00720b */ /* 0x000fda0003f0d000 */
[----:B------:R-:W-:Y:S05]  /*89c0*/  @!P0 EXIT ;  /* 0x000000000000894d */ /* 0x000fea0003800000 */
[----:B------:R-:W-:Y:S05]  /*89d0*/  BRA `(.L_x_126) ;  /* 0x00000000002c7947 */ /* 0x000fea0003800000 */
.L_x_127:
[----:B------:R-:W-:Y:S01]  /*89e0*/  ISETP.NE.AND P0, PT, R64, RZ, PT ;  /* 0x000000ff4000720c */ /* 0x000fe20003f05270 */
[----:B------:R-:W-:-:S12]  /*89f0*/  BSSY.RECONVERGENT B0, `(.L_x_126) ;  /* 0x0000009000007945 */ /* 0x000fd80003800200 */
[----:B------:R-:W-:Y:S05]  /*8a00*/  @P0 BRA `(.L_x_128) ;  /* 0x0000000000140947 */ /* 0x000fea0003800000 */
[----:B------:R-:W1:Y:S02]  /*8a10*/  LDCU.64 UR4, c[0x0][0x888] ;  /* 0x00011100ff0477ac */ /* 0x000e640008000a00 */
[----:B-1----:R-:W-:-:S04]  /*8a20*/  ISETP.NE.U32.AND P0, PT, RZ, UR4, PT ;  /* 0x00000004ff007c0c */ /* 0x002fc8000bf05070 */
[----:B------:R-:W-:-:S13]  /*8a30*/  ISETP.NE.AND.EX P0, PT, RZ, UR5, PT, P0 ;  /* 0x00000005ff007c0c */ /* 0x000fda000bf05300 */
[----:B------:R-:W-:Y:S05]  /*8a40*/  @!P0 EXIT ;  /* 0x000000000000894d */ /* 0x000fea0003800000 */
[----:B------:R-:W-:Y:S05]  /*8a50*/  BRA `(.L_x_129) ;  /* 0x0000000000087947 */ /* 0x000fea0003800000 */
.L_x_128:
[----:B------:R-:W-:-:S13]  /*8a60*/  FSETP.NEU.AND P0, PT, R26, RZ, PT ;  /* 0x000000ff1a00720b */ /* 0x000fda0003f0d000 */
[----:B------:R-:W-:Y:S05]  /*8a70*/  @!P0 EXIT ;  /* 0x000000000000894d */ /* 0x000fea0003800000 */
.L_x_129:
[----:B------:R-:W-:Y:S05]  /*8a80*/  BSYNC.RECONVERGENT B0 ;  /* 0x0000000000007941 */ /* 0x000fea0003800200 */
.L_x_126:
[----:B------:R-:W1:Y:S01]  /*8a90*/  S2UR UR5, SR_CgaCtaId ;  /* 0x00000000000579c3 */ /* 0x000e620000008800 */
[----:B------:R-:W-:Y:S01]  /*8aa0*/  ULEA UR4, UR55, UR48, 0x3 ;  /* 0x0000003037047291 */ /* 0x000fe2000f8e18ff */
[----:B------:R-:W-:-:S04]  /*8ab0*/  DEPBAR.LE SB0, 0x0 ;  /* 0x000080000000791a */ /* 0x000fc80000000000 */
[----:B------:R-:W-:-:S04]  /*8ac0*/  UIADD3 UR4, UPT, UPT, UR4, 0x1b8, URZ ;  /* 0x000001b804047890 */ /* 0x000fc8000fffe0ff */
[----:B-1----:R-:W-:-:S09]  /*8ad0*/  UPRMT UR4, UR5, 0x654, UR4 ;  /* 0x0000065405047896 */ /* 0x002fd20008000004 */
[----:B------:R-:W-:Y:S01]  /*8ae0*/  SYNCS.ARRIVE.TRANS64.RED.A1T0 RZ, [UR4], RZ ;  /* 0x000000ffffff79a7 */ /* 0x000fe20008100404 */
[----:B------:R-:W-:Y:S05]  /*8af0*/  EXIT ;  /* 0x000000000000794d */ /* 0x000fea0003800000 */
.L_x_20:
[----:B------:R-:W-:Y:S07]  /*8b00*/  MOV R0, UR33 ;  /* 0x0000002100007c02 */ /* 0x000fee0008000f00 */
.L_x_130:
[----:B-1----:R1:W3:Y:S02]  /*8b10*/  SYNCS.PHASECHK.TRANS64.TRYWAIT P0, [R0+URZ+0xd0], R4 ;  /* 0x0000d004000075a7 */ /* 0x0022e400080011ff */
[----:B---3--:R-:W-:Y:S05]  /*8b20*/  @!P0 NANOSLEEP.SYNCS 0x989680 ;  /* 0x009896800000895d */ /* 0x008fea0003900000 */
[----:B------:R-:W3:Y:S02]  /*8b30*/  @!P0 SYNCS.PHASECHK.TRANS64 P0, [R0+URZ+0xd0], R4 ;  /* 0x0000d004000085a7 */ /* 0x000ee400080010ff */
[----:B---3--:R-:W-:Y:S05]  /*8b40*/  @!P0 BRA `(.L_x_130) ;  /* 0xfffffffc00f08947 */ /* 0x008fea000383ffff */
[----:B------:R-:W-:Y:S05]  /*8b50*/  BRA `(.L_x_19) ;  /* 0xffffff9000947947 */ /* 0x000fea000383ffff */
.L_x_26:
[----:B-1----:R-:W-:Y:S07]  /*8b60*/  MOV R0, UR25 ;  /* 0x0000001900007c02 */ /* 0x002fee0008000f00 */
.L_x_131:
[----:B-1----:R1:W2:Y:S02]  /*8b70*/  SYNCS.PHASECHK.TRANS64.TRYWAIT P0, [R0+URZ+0xd0], R4 ;  /* 0x0000d004000075a7 */ /* 0x0022a400080011ff */
[----:B--2---:R-:W-:Y:S05]  /*8b80*/  @!P0 NANOSLEEP.SYNCS 0x989680 ;  /* 0x009896800000895d */ /* 0x004fea0003900000 */
[----:B------:R-:W2:Y:S02]  /*8b90*/  @!P0 SYNCS.PHASECHK.TRANS64 P0, [R0+URZ+0xd0], R4 ;  /* 0x0000d004000085a7 */ /* 0x000ea400080010ff */
[----:B--2---:R-:W-:Y:S05]  /*8ba0*/  @!P0 BRA `(.L_x_131) ;  /* 0xfffffffc00f08947 */ /* 0x004fea000383ffff */
[----:B------:R-:W-:Y:S05]  /*8bb0*/  BRA `(.L_x_25) ;  /* 0xffffff9400a87947 */ /* 0x000fea000383ffff */
.L_x_30:
[----:B-1----:R-:W-:-:S07]  /*8bc0*/  MOV R0, UR36 ;  /* 0x0000002400007c02 */ /* 0x002fce0008000f00 */
.L_x_132:
[----:B-1----:R1:W2:Y:S02]  /*8bd0*/  SYNCS.PHASECHK.TRANS64.TRYWAIT P0, [R0+URZ+0x1e0], R3 ;  /* 0x0001e003000075a7 */ /* 0x0022a400080011ff */
[----:B--2---:R-:W-:Y:S05]  /*8be0*/  @!P0 NANOSLEEP.SYNCS 0x989680 ;  /* 0x009896800000895d */ /* 0x004fea0003900000 */
[----:B------:R-:W2:Y:S02]  /*8bf0*/  @!P0 SYNCS.PHASECHK.TRANS64 P0, [R0+URZ+0x1e0], R3 ;  /* 0x0001e003000085a7 */ /* 0x000ea400080010ff */
[----:B--2---:R-:W-:Y:S05]  /*8c00*/  @!P0 BRA `(.L_x_132) ;  /* 0xfffffffc00f08947 */ /* 0x004fea000383ffff */
[----:B------:R-:W-:Y:S05]  /*8c10*/  BRA `(.L_x_133) ;  /* 0xffffff9800607947 */ /* 0x000fea000383ffff */
.L_x_34:
[----:B------:R-:W-:-:S07]  /*8c20*/  MOV R0, UR4 ;  /* 0x0000000400007c02 */ /* 0x000fce0008000f00 */
.L_x_134:
[----:B-1----:R1:W2:Y:S02]  /*8c30*/  SYNCS.PHASECHK.TRANS64.TRYWAIT P0, [R0+URZ], R2 ;  /* 0x00000002000075a7 */ /* 0x0022a400080011ff */
[----:B--2---:R-:W-:Y:S05]  /*8c40*/  @!P0 NANOSLEEP.SYNCS 0x989680 ;  /* 0x009896800000895d */ /* 0x004fea0003900000 */
[----:B------:R-:W2:Y:S02]  /*8c50*/  @!P0 SYNCS.PHASECHK.TRANS64 P0, [R0+URZ], R2 ;  /* 0x00000002000085a7 */ /* 0x000ea400080010ff */
[----:B--2---:R-:W-:Y:S05]  /*8c60*/  @!P0 BRA `(.L_x_134) ;  /* 0xfffffffc00f08947 */ /* 0x004fea000383ffff */
[----:B------:R-:W-:Y:S05]  /*8c70*/  BRA `(.L_x_135) ;  /* 0xffffff9c00f47947 */ /* 0x000fea000383ffff */
.L_x_35:
[----:B------:R-:W-:-:S07]  /*8c80*/  MOV R0, UR5 ;  /* 0x0000000500007c02 */ /* 0x000fce0008000f00 */
.L_x_136:
[----:B-1----:R1:W2:Y:S02]  /*8c90*/  SYNCS.PHASECHK.TRANS64.TRYWAIT P0, [R0+URZ], R2 ;  /* 0x00000002000075a7 */ /* 0x0022a400080011ff */
[----:B--2---:R-:W-:Y:S05]  /*8ca0*/  @!P0 NANOSLEEP.SYNCS 0x989680 ;  /* 0x009896800000895d */ /* 0x004fea0003900000 */
[----:B------:R-:W2:Y:S02]  /*8cb0*/  @!P0 SYNCS.PHASECHK.TRANS64 P0, [R0+URZ], R2 ;  /* 0x00000002000085a7 */ /* 0x000ea400080010ff */
[----:B--2---:R-:W-:Y:S05]  /*8cc0*/  @!P0 BRA `(.L_x_136) ;  /* 0xfffffffc00f08947 */ /* 0x004fea000383ffff */
[----:B------:R-:W-:Y:S05]  /*8cd0*/  BRA `(.L_x_137) ;  /* 0xffffffa000047947 */ /* 0x000fea000383ffff */
.L_x_36:
[----:B------:R-:W-:-:S07]  /*8ce0*/  MOV R0, UR5 ;  /* 0x0000000500007c02 */ /* 0x000fce0008000f00 */
.L_x_138:
[----:B-1----:R1:W2:Y:S02]  /*8cf0*/  SYNCS.PHASECHK.TRANS64.TRYWAIT P0, [R0+URZ], R2 ;  /* 0x00000002000075a7 */ /* 0x0022a400080011ff */
[----:B--2---:R-:W-:Y:S05]  /*8d00*/  @!P0 NANOSLEEP.SYNCS 0x989680 ;  /* 0x009896800000895d */ /* 0x004fea0003900000 */
[----:B------:R-:W2:Y:S02]  /*8d10*/  @!P0 SYNCS.PHASECHK.TRANS64 P0, [R0+URZ], R2 ;  /* 0x00000002000085a7 */ /* 0x000ea400080010ff */
[----:B--2---:R-:W-:Y:S05]  /*8d20*/  @!P0 BRA `(.L_x_138) ;  /* 0xfffffffc00f08947 */ /* 0x004fea000383ffff */
[----:B------:R-:W-:Y:S05]  /*8d30*/  BRA `(.L_x_139) ;  /* 0xffffffa000147947 */ /* 0x000fea000383ffff */
.L_x_37:
[----:B------:R-:W-:-:S07]  /*8d40*/  MOV R0, UR5 ;  /* 0x0000000500007c02 */ /* 0x000fce0008000f00 */
.L_x_140:
[----:B-1----:R1:W2:Y:S02]  /*8d50*/  SYNCS.PHASECHK.TRANS64.TRYWAIT P0, [R0+URZ], R2 ;  /* 0x00000002000075a7 */ /* 0x0022a400080011ff */
[----:B--2---:R-:W-:Y:S05]  /*8d60*/  @!P0 NANOSLEEP.SYNCS 0x989680 ;  /* 0x009896800000895d */ /* 0x004fea0003900000 */
[----:B------:R-:W2:Y:S02]  /*8d70*/  @!P0 SYNCS.PHASECHK.TRANS64 P0, [R0+URZ], R2 ;  /* 0x00000002000085a7 */ /* 0x000ea400080010ff */
[----:B--2---:R-:W-:Y:S05]  /*8d80*/  @!P0 BRA `(.L_x_140) ;  /* 0xfffffffc00f08947 */ /* 0x004fea000383ffff */
[----:B------:R-:W-:Y:S05]  /*8d90*/  BRA `(.L_x_141) ;  /* 0xffffffa000247947 */ /* 0x000fea000383ffff */
.L_x_38:
[----:B------:R-:W-:-:S07]  /*8da0*/  MOV R0, UR5 ;  /* 0x0000000500007c02 */ /* 0x000fce0008000f00 */
.L_x_142:
[----:B-1----:R1:W2:Y:S02]  /*8db0*/  SYNCS.PHASECHK.TRANS64.TRYWAIT P0, [R0+URZ], R2 ;  /* 0x00000002000075a7 */ /* 0x0022a400080011ff */
[----:B--2---:R-:W-:Y:S05]  /*8dc0*/  @!P0 NANOSLEEP.SYNCS 0x989680 ;  /* 0x009896800000895d */ /* 0x004fea0003900000 */
[----:B------:R-:W2:Y:S02]  /*8dd0*/  @!P0 SYNCS.PHASECHK.TRANS64 P0, [R0+URZ], R2 ;  /* 0x00000002000085a7 */ /* 0x000ea400080010ff */
[----:B--2---:R-:W-:Y:S05]  /*8de0*/  @!P0 BRA `(.L_x_142) ;  /* 0xfffffffc00f08947 */ /* 0x004fea000383ffff */
[----:B------:R-:W-:Y:S05]  /*8df0*/  BRA `(.L_x_143) ;  /* 0xffffffa000347947 */ /* 0x000fea000383ffff */
.L_x_39:
[----:B------:R-:W-:-:S07]  /*8e00*/  MOV R0, UR5 ;  /* 0x0000000500007c02 */ /* 0x000fce0008000f00 */
.L_x_144:
[----:B-1----:R1:W2:Y:S02]  /*8e10*/  SYNCS.PHASECHK.TRANS64.TRYWAIT P0, [R0+URZ], R2 ;  /* 0x00000002000075a7 */ /* 0x0022a400080011ff */
[----:B--2---:R-:W-:Y:S05]  /*8e20*/  @!P0 NANOSLEEP.SYNCS 0x989680 ;  /* 0x009896800000895d */ /* 0x004fea0003900000 */
[----:B------:R-:W2:Y:S02]  /*8e30*/  @!P0 SYNCS.PHASECHK.TRANS64 P0, [R0+URZ], R2 ;  /* 0x00000002000085a7 */ /* 0x000ea400080010ff */
[----:B--2---:R-:W-:Y:S05]  /*8e40*/  @!P0 BRA `(.L_x_144) ;  /* 0xfffffffc00f08947 */ /* 0x004fea000383ffff */
[----:B------:R-:W-:Y:S05]  /*8e50*/  BRA `(.L_x_145) ;  /* 0xffffffa000447947 */ /* 0x000fea000383ffff */
.L_x_40:
[----:B------:R-:W-:-:S07]  /*8e60*/  MOV R0, UR5 ;  /* 0x0000000500007c02 */ /* 0x000fce0008000f00 */
.L_x_146:
[----:B-1----:R1:W2:Y:S02]  /*8e70*/  SYNCS.PHASECHK.TRANS64.TRYWAIT P0, [R0+URZ], R2 ;  /* 0x00000002000075a7 */ /* 0x0022a400080011ff */
[----:B--2---:R-:W-:Y:S05]  /*8e80*/  @!P0 NANOSLEEP.SYNCS 0x989680 ;  /* 0x009896800000895d */ /* 0x004fea0003900000 */
[----:B------:R-:W2:Y:S02]  /*8e90*/  @!P0 SYNCS.PHASECHK.TRANS64 P0, [R0+URZ], R2 ;  /* 0x00000002000085a7 */ /* 0x000ea400080010ff */
[----:B--2---:R-:W-:Y:S05]  /*8ea0*/  @!P0 BRA `(.L_x_146) ;  /* 0xfffffffc00f08947 */ /* 0x004fea000383ffff */
[----:B------:R-:W-:Y:S05]  /*8eb0*/  BRA `(.L_x_147) ;  /* 0xffffffa000547947 */ /* 0x000fea000383ffff */
.L_x_41:
[----:B------:R-:W-:-:S07]  /*8ec0*/  MOV R0, UR5 ;  /* 0x0000000500007c02 */ /* 0x000fce0008000f00 */
.L_x_148:
[----:B-1----:R1:W2:Y:S02]  /*8ed0*/  SYNCS.PHASECHK.TRANS64.TRYWAIT P0, [R0+URZ], R2 ;  /* 0x00000002000075a7 */ /* 0x0022a400080011ff */
[----:B--2---:R-:W-:Y:S05]  /*8ee0*/  @!P0 NANOSLEEP.SYNCS 0x989680 ;  /* 0x009896800000895d */ /* 0x004fea0003900000 */
[----:B------:R-:W2:Y:S02]  /*8ef0*/  @!P0 SYNCS.PHASECHK.TRANS64 P0, [R0+URZ], R2 ;  /* 0x00000002000085a7 */ /* 0x000ea400080010ff */
[----:B--2---:R-:W-:Y:S05]  /*8f00*/  @!P0 BRA `(.L_x_148) ;  /* 0xfffffffc00f08947 */ /* 0x004fea000383ffff */
[----:B------:R-:W-:Y:S05]  /*8f10*/  BRA `(.L_x_149) ;  /* 0xffffffa000647947 */ /* 0x000fea000383ffff */
.L_x_42:
[----:B------:R-:W-:-:S07]  /*8f20*/  MOV R0, UR5 ;  /* 0x0000000500007c02 */ /* 0x000fce0008000f00 */
.L_x_150:
[----:B-1----:R1:W2:Y:S02]  /*8f30*/  SYNCS.PHASECHK.TRANS64.TRYWAIT P0, [R0+URZ], R2 ;  /* 0x00000002000075a7 */ /* 0x0022a400080011ff */
[----:B--2---:R-:W-:Y:S05]  /*8f40*/  @!P0 NANOSLEEP.SYNCS 0x989680 ;  /* 0x009896800000895d */ /* 0x004fea0003900000 */
[----:B------:R-:W2:Y:S02]  /*8f50*/  @!P0 SYNCS.PHASECHK.TRANS64 P0, [R0+URZ], R2 ;  /* 0x00000002000085a7 */ /* 0x000ea400080010ff */
[----:B--2---:R-:W-:Y:S05]  /*8f60*/  @!P0 BRA `(.L_x_150) ;  /* 0xfffffffc00f08947 */ /* 0x004fea000383ffff */
[----:B------:R-:W-:Y:S05]  /*8f70*/  BRA `(.L_x_151) ;  /* 0xffffffa000747947 */ /* 0x000fea000383ffff */
.L_x_43:
[----:B------:R-:W-:-:S07]  /*8f80*/  MOV R0, UR5 ;  /* 0x0000000500007c02 */ /* 0x000fce0008000f00 */
.L_x_152:
[----:B-1----:R1:W2:Y:S02]  /*8f90*/  SYNCS.PHASECHK.TRANS64.TRYWAIT P0, [R0+URZ], R2 ;  /* 0x00000002000075a7 */ /* 0x0022a400080011ff */
[----:B--2---:R-:W-:Y:S05]  /*8fa0*/  @!P0 NANOSLEEP.SYNCS 0x989680 ;  /* 0x009896800000895d */ /* 0x004fea0003900000 */
[----:B------:R-:W2:Y:S02]  /*8fb0*/  @!P0 SYNCS.PHASECHK.TRANS64 P0, [R0+URZ], R2 ;  /* 0x00000002000085a7 */ /* 0x000ea400080010ff */
[----:B--2---:R-:W-:Y:S05]  /*8fc0*/  @!P0 BRA `(.L_x_152) ;  /* 0xfffffffc00f08947 */ /* 0x004fea000383ffff */
[----:B------:R-:W-:Y:S05]  /*8fd0*/  BRA `(.L_x_153) ;  /* 0xffffffa000847947 */ /* 0x000fea000383ffff */
.L_x_44:
[----:B------:R-:W-:-:S07]  /*8fe0*/  MOV R0, UR5 ;  /* 0x0000000500007c02 */ /* 0x000fce0008000f00 */
.L_x_154:
[----:B-1----:R1:W2:Y:S02]  /*8ff0*/  SYNCS.PHASECHK.TRANS64.TRYWAIT P0, [R0+URZ], R2 ;  /* 0x00000002000075a7 */ /* 0x0022a400080011ff */
[----:B--2---:R-:W-:Y:S05]  /*9000*/  @!P0 NANOSLEEP.SYNCS 0x989680 ;  /* 0x009896800000895d */ /* 0x004fea0003900000 */
[----:B------:R-:W2:Y:S02]  /*9010*/  @!P0 SYNCS.PHASECHK.TRANS64 P0, [R0+URZ], R2 ;  /* 0x00000002000085a7 */ /* 0x000ea400080010ff */
[----:B--2---:R-:W-:Y:S05]  /*9020*/  @!P0 BRA `(.L_x_154) ;  /* 0xfffffffc00f08947 */ /* 0x004fea000383ffff */
[----:B------:R-:W-:Y:S05]  /*9030*/  BRA `(.L_x_155) ;  /* 0xffffffa000947947 */ /* 0x000fea000383ffff */
.L_x_45:
[----:B------:R-:W-:-:S07]  /*9040*/  MOV R0, UR5 ;  /* 0x0000000500007c02 */ /* 0x000fce0008000f00 */
.L_x_156:
[----:B-1----:R1:W2:Y:S02]  /*9050*/  SYNCS.PHASECHK.TRANS64.TRYWAIT P0, [R0+URZ], R2 ;  /* 0x00000002000075a7 */ /* 0x0022a400080011ff */
[----:B--2---:R-:W-:Y:S05]  /*9060*/  @!P0 NANOSLEEP.SYNCS 0x989680 ;  /* 0x009896800000895d */ /* 0x004fea0003900000 */
[----:B------:R-:W2:Y:S02]  /*9070*/  @!P0 SYNCS.PHASECHK.TRANS64 P0, [R0+URZ], R2 ;  /* 0x00000002000085a7 */ /* 0x000ea400080010ff */
[----:B--2---:R-:W-:Y:S05]  /*9080*/  @!P0 BRA `(.L_x_156) ;  /* 0xfffffffc00f08947 */ /* 0x004fea000383ffff */
[----:B------:R-:W-:Y:S05]  /*9090*/  BRA `(.L_x_157) ;  /* 0xffffffa000a47947 */ /* 0x000fea000383ffff */
.L_x_46:
[----:B------:R-:W-:-:S07]  /*90a0*/  MOV R0, UR5 ;  /* 0x0000000500007c02 */ /* 0x000fce0008000f00 */
.L_x_158:
[----:B-1----:R1:W2:Y:S02]  /*90b0*/  SYNCS.PHASECHK.TRANS64.TRYWAIT P0, [R0+URZ], R2 ;  /* 0x00000002000075a7 */ /* 0x0022a400080011ff */
[----:B--2---:R-:W-:Y:S05]  /*90c0*/  @!P0 NANOSLEEP.SYNCS 0x989680 ;  /* 0x009896800000895d */ /* 0x004fea0003900000 */
[----:B------:R-:W2:Y:S02]  /*90d0*/  @!P0 SYNCS.PHASECHK.TRANS64 P0, [R0+URZ], R2 ;  /* 0x00000002000085a7 */ /* 0x000ea400080010ff */
[----:B--2---:R-:W-:Y:S05]  /*90e0*/  @!P0 BRA `(.L_x_158) ;  /* 0xfffffffc00f08947 */ /* 0x004fea000383ffff */
[----:B------:R-:W-:Y:S05]  /*90f0*/  BRA `(.L_x_159) ;  /* 0xffffffa000b47947 */ /* 0x000fea000383ffff */
.L_x_47:
[----:B------:R-:W-:-:S07]  /*9100*/  MOV R0, UR5 ;  /* 0x0000000500007c02 */ /* 0x000fce0008000f00 */
.L_x_160:
[----:B-1----:R1:W2:Y:S02]  /*9110*/  SYNCS.PHASECHK.TRANS64.TRYWAIT P0, [R0+URZ], R2 ;  /* 0x00000002000075a7 */ /* 0x0022a400080011ff */
[----:B--2---:R-:W-:Y:S05]  /*9120*/  @!P0 NANOSLEEP.SYNCS 0x989680 ;  /* 0x009896800000895d */ /* 0x004fea0003900000 */
[----:B------:R-:W2:Y:S02]  /*9130*/  @!P0 SYNCS.PHASECHK.TRANS64 P0, [R0+URZ], R2 ;  /* 0x00000002000085a7 */ /* 0x000ea400080010ff */
[----:B--2---:R-:W-:Y:S05]  /*9140*/  @!P0 BRA `(.L_x_160) ;  /* 0xfffffffc00f08947 */ /* 0x004fea000383ffff */
[----:B------:R-:W-:Y:S05]  /*9150*/  BRA `(.L_x_161) ;  /* 0xffffffa000c47947 */ /* 0x000fea000383ffff */
.L_x_48:
[----:B------:R-:W-:-:S07]  /*9160*/  MOV R0, UR5 ;  /* 0x0000000500007c02 */ /* 0x000fce0008000f00 */
.L_x_162:
[----:B-1----:R1:W2:Y:S02]  /*9170*/  SYNCS.PHASECHK.TRANS64.TRYWAIT P0, [R0+URZ], R2 ;  /* 0x00000002000075a7 */ /* 0x0022a400080011ff */
[----:B--2---:R-:W-:Y:S05]  /*9180*/  @!P0 NANOSLEEP.SYNCS 0x989680 ;  /* 0x009896800000895d */ /* 0x004fea0003900000 */
[----:B------:R-:W2:Y:S02]  /*9190*/  @!P0 SYNCS.PHASECHK.TRANS64 P0, [R0+URZ], R2 ;  /* 0x00000002000085a7 */ /* 0x000ea400080010ff */
[----:B--2---:R-:W-:Y:S05]  /*91a0*/  @!P0 BRA `(.L_x_162) ;  /* 0xfffffffc00f08947 */ /* 0x004fea000383ffff */
[----:B------:R-:W-:Y:S05]  /*91b0*/  BRA `(.L_x_163) ;  /* 0xffffffa000d47947 */ /* 0x000fea000383ffff */
.L_x_49:
[----:B------:R-:W-:-:S07]  /*91c0*/  MOV R0, UR5 ;  /* 0x0000000500007c02 */ /* 0x000fce0008000f00 */
.L_x_164:
[----:B-1----:R1:W2:Y:S02]  /*91d0*/  SYNCS.PHASECHK.TRANS64.TRYWAIT P0, [R0+URZ], R2 ;  /* 0x00000002000075a7 */ /* 0x0022a400080011ff */
[----:B--2---:R-:W-:Y:S05]  /*91e0*/  @!P0 NANOSLEEP.SYNCS 0x989680 ;  /* 0x009896800000895d */ /* 0x004fea0003900000 */
[----:B------:R-:W2:Y:S02]  /*91f0*/  @!P0 SYNCS.PHASECHK.TRANS64 P0, [R0+URZ], R2 ;  /* 0x00000002000085a7 */ /* 0x000ea400080010ff */
[----:B--2---:R-:W-:Y:S05]  /*9200*/  @!P0 BRA `(.L_x_164) ;  /* 0xfffffffc00f08947 */ /* 0x004fea000383ffff */
[----:B------:R-:W-:Y:S05]  /*9210*/  BRA `(.L_x_165) ;  /* 0xffffffa000e47947 */ /* 0x000fea000383ffff */
.L_x_50:
[----:B------:R-:W-:-:S07]  /*9220*/  MOV R0, UR5 ;  /* 0x0000000500007c02 */ /* 0x000fce0008000f00 */
.L_x_166:
[----:B-1----:R1:W2:Y:S02]  /*9230*/  SYNCS.PHASECHK.TRANS64.TRYWAIT P0, [R0+URZ], R2 ;  /* 0x00000002000075a7 */ /* 0x0022a400080011ff */
[----:B--2---:R-:W-:Y:S05]  /*9240*/  @!P0 NANOSLEEP.SYNCS 0x989680 ;  /* 0x009896800000895d */ /* 0x004fea0003900000 */
[----:B------:R-:W2:Y:S02]  /*9250*/  @!P0 SYNCS.PHASECHK.TRANS64 P0, [R0+URZ], R2 ;  /* 0x00000002000085a7 */ /* 0x000ea400080010ff */
[----:B--2---:R-:W-:Y:S05]  /*9260*/  @!P0 BRA `(.L_x_166) ;  /* 0xfffffffc00f08947 */ /* 0x004fea000383ffff */
[----:B------:R-:W-:Y:S05]  /*9270*/  BRA `(.L_x_167) ;  /* 0xffffffa000f47947 */ /* 0x000fea000383ffff */
.L_x_51:
[----:B------:R-:W-:-:S07]  /*9280*/  MOV R0, UR5 ;  /* 0x0000000500007c02 */ /* 0x000fce0008000f00 */
.L_x_168:
[----:B-1----:R1:W2:Y:S02]  /*9290*/  SYNCS.PHASECHK.TRANS64.TRYWAIT P0, [R0+URZ], R2 ;  /* 0x00000002000075a7 */ /* 0x0022a400080011ff */
[----:B--2---:R-:W-:Y:S05]  /*92a0*/  @!P0 NANOSLEEP.SYNCS 0x989680 ;  /* 0x009896800000895d */ /* 0x004fea0003900000 */
[----:B------:R-:W2:Y:S02]  /*92b0*/  @!P0 SYNCS.PHASECHK.TRANS64 P0, [R0+URZ], R2 ;  /* 0x00000002000085a7 */ /* 0x000ea400080010ff */
[----:B--2---:R-:W-:Y:S05]  /*92c0*/  @!P0 BRA `(.L_x_168) ;  /* 0xfffffffc00f08947 */ /* 0x004fea000383ffff */
[----:B------:R-:W-:Y:S05]  /*92d0*/  BRA `(.L_x_169) ;  /* 0xffffffa400047947 */ /* 0x000fea000383ffff */
.L_x_52:
[----:B------:R-:W-:-:S07]  /*92e0*/  MOV R0, UR5 ;  /* 0x0000000500007c02 */ /* 0x000fce0008000f00 */
.L_x_170:
[----:B-1----:R1:W2:Y:S02]  /*92f0*/  SYNCS.PHASECHK.TRANS64.TRYWAIT P0, [R0+URZ], R2 ;  /* 0x00000002000075a7 */ /* 0x0022a400080011ff */
[----:B--2---:R-:W-:Y:S05]  /*9300*/  @!P0 NANOSLEEP.SYNCS 0x989680 ;  /* 0x009896800000895d */ /* 0x004fea0003900000 */
[----:B------:R-:W2:Y:S02]  /*9310*/  @!P0 SYNCS.PHASECHK.TRANS64 P0, [R0+URZ], R2 ;  /* 0x00000002000085a7 */ /* 0x000ea400080010ff */
[----:B--2---:R-:W-:Y:S05]  /*9320*/  @!P0 BRA `(.L_x_170) ;  /* 0xfffffffc00f08947 */ /* 0x004fea000383ffff */
[----:B------:R-:W-:Y:S05]  /*9330*/  BRA `(.L_x_171) ;  /* 0xffffffa400147947 */ /* 0x000fea000383ffff */
.L_x_53:
[----:B------:R-:W-:-:S07]  /*9340*/  MOV R0, UR5 ;  /* 0x0000000500007c02 */ /* 0x000fce0008000f00 */
.L_x_172:
[----:B-1----:R1:W2:Y:S02]  /*9350*/  SYNCS.PHASECHK.TRANS64.TRYWAIT P0, [R0+URZ], R2 ;  /* 0x00000002000075a7 */ /* 0x0022a400080011ff */
[----:B--2---:R-:W-:Y:S05]  /*9360*/  @!P0 NANOSLEEP.SYNCS 0x989680 ;  /* 0x009896800000895d */ /* 0x004fea0003900000 */
[----:B------:R-:W2:Y:S02]  /*9370*/  @!P0 SYNCS.PHASECHK.TRANS64 P0, [R0+URZ], R2 ;  /* 0x00000002000085a7 */ /* 0x000ea400080010ff */
[----:B--2---:R-:W-:Y:S05]  /*9380*/  @!P0 BRA `(.L_x_172) ;  /* 0xfffffffc00f08947 */ /* 0x004fea000383ffff */
[----:B------:R-:W-:Y:S05]  /*9390*/  BRA `(.L_x_173) ;  /* 0xffffffa400247947 */ /* 0x000fea000383ffff */
.L_x_54:
[----:B------:R-:W-:-:S07]  /*93a0*/  MOV R0, UR5 ;  /* 0x0000000500007c02 */ /* 0x000fce0008000f00 */
.L_x_174:
[----:B-1----:R1:W2:Y:S02]  /*93b0*/  SYNCS.PHASECHK.TRANS64.TRYWAIT P0, [R0+URZ], R2 ;  /* 0x00000002000075a7 */ /* 0x0022a400080011ff */
[----:B--2---:R-:W-:Y:S05]  /*93c0*/  @!P0 NANOSLEEP.SYNCS 0x989680 ;  /* 0x009896800000895d */ /* 0x004fea0003900000 */
[----:B------:R-:W2:Y:S02]  /*93d0*/  @!P0 SYNCS.PHASECHK.TRANS64 P0, [R0+URZ], R2 ;  /* 0x00000002000085a7 */ /* 0x000ea400080010ff */
[----:B--2---:R-:W-:Y:S05]  /*93e0*/  @!P0 BRA `(.L_x_174) ;  /* 0xfffffffc00f08947 */ /* 0x004fea000383ffff */
[----:B------:R-:W-:Y:S05]  /*93f0*/  BRA `(.L_x_175) ;  /* 0xffffffa400347947 */ /* 0x000fea000383ffff */
.L_x_55:
[----:B------:R-:W-:-:S07]  /*9400*/  MOV R0, UR5 ;  /* 0x0000000500007c02 */ /* 0x000fce0008000f00 */
.L_x_176:
[----:B-1----:R1:W2:Y:S02]  /*9410*/  SYNCS.PHASECHK.TRANS64.TRYWAIT P0, [R0+URZ], R2 ;  /* 0x00000002000075a7 */ /* 0x0022a400080011ff */
[----:B--2---:R-:W-:Y:S05]  /*9420*/  @!P0 NANOSLEEP.SYNCS 0x989680 ;  /* 0x009896800000895d */ /* 0x004fea0003900000 */
[----:B------:R-:W2:Y:S02]  /*9430*/  @!P0 SYNCS.PHASECHK.TRANS64 P0, [R0+URZ], R2 ;  /* 0x00000002000085a7 */ /* 0x000ea400080010ff */
[----:B--2---:R-:W-:Y:S05]  /*9440*/  @!P0 BRA `(.L_x_176) ;  /* 0xfffffffc00f08947 */ /* 0x004fea000383ffff */
[----:B------:R-:W-:Y:S05]  /*9450*/  BRA `(.L_x_177) ;  /* 0xffffffa400447947 */ /* 0x000fea000383ffff */
.L_x_56:
[----:B------:R-:W-:-:S07]  /*9460*/  MOV R0, UR5 ;  /* 0x0000000500007c02 */ /* 0x000fce0008000f00 */
.L_x_178:
[----:B-1----:R1:W2:Y:S02]  /*9470*/  SYNCS.PHASECHK.TRANS64.TRYWAIT P0, [R0+URZ], R2 ;  /* 0x00000002000075a7 */ /* 0x0022a400080011ff */
[----:B--2---:R-:W-:Y:S05]  /*9480*/  @!P0 NANOSLEEP.SYNCS 0x989680 ;  /* 0x009896800000895d */ /* 0x004fea0003900000 */
[----:B------:R-:W2:Y:S02]  /*9490*/  @!P0 SYNCS.PHASECHK.TRANS64 P0, [R0+URZ], R2 ;  /* 0x00000002000085a7 */ /* 0x000ea400080010ff */
[----:B--2---:R-:W-:Y:S05]  /*94a0*/  @!P0 BRA `(.L_x_178) ;  /* 0xfffffffc00f08947 */ /* 0x004fea000383ffff */
[----:B------:R-:W-:Y:S05]  /*94b0*/  BRA `(.L_x_179) ;  /* 0xffffffa400547947 */ /* 0x000fea000383ffff */
.L_x_57:
[----:B------:R-:W-:-:S07]  /*94c0*/  MOV R0, UR5 ;  /* 0x0000000500007c02 */ /* 0x000fce0008000f00 */
.L_x_180:
[----:B-1----:R1:W2:Y:S02]  /*94d0*/  SYNCS.PHASECHK.TRANS64.TRYWAIT P0, [R0+URZ], R2 ;  /* 0x00000002000075a7 */ /* 0x0022a400080011ff */
[----:B--2---:R-:W-:Y:S05]  /*94e0*/  @!P0 NANOSLEEP.SYNCS 0x989680 ;  /* 0x009896800000895d */ /* 0x004fea0003900000 */
[----:B------:R-:W2:Y:S02]  /*94f0*/  @!P0 SYNCS.PHASECHK.TRANS64 P0, [R0+URZ], R2 ;  /* 0x00000002000085a7 */ /* 0x000ea400080010ff */
[----:B--2---:R-:W-:Y:S05]  /*9500*/  @!P0 BRA `(.L_x_180) ;  /* 0xfffffffc00f08947 */ /* 0x004fea000383ffff */
[----:B------:R-:W-:Y:S05]  /*9510*/  BRA `(.L_x_181) ;  /* 0xffffffa400647947 */ /* 0x000fea000383ffff */
.L_x_58:
[----:B------:R-:W-:-:S07]  /*9520*/  MOV R0, UR5 ;  /* 0x0000000500007c02 */ /* 0x000fce0008000f00 */
.L_x_182:
[----:B-1----:R1:W2:Y:S02]  /*9530*/  SYNCS.PHASECHK.TRANS64.TRYWAIT P0, [R0+URZ], R2 ;  /* 0x00000002000075a7 */ /* 0x0022a400080011ff */
[----:B--2---:R-:W-:Y:S05]  /*9540*/  @!P0 NANOSLEEP.SYNCS 0x989680 ;  /* 0x009896800000895d */ /* 0x004fea0003900000 */
[----:B------:R-:W2:Y:S02]  /*9550*/  @!P0 SYNCS.PHASECHK.TRANS64 P0, [R0+URZ], R2 ;  /* 0x00000002000085a7 */ /* 0x000ea400080010ff */
[----:B--2---:R-:W-:Y:S05]  /*9560*/  @!P0 BRA `(.L_x_182) ;  /* 0xfffffffc00f08947 */ /* 0x004fea000383ffff */
[----:B------:R-:W-:Y:S05]  /*9570*/  BRA `(.L_x_183) ;  /* 0xffffffa400747947 */ /* 0x000fea000383ffff */
.L_x_61:
[----:B------:R-:W-:-:S07]  /*9580*/  MOV R4, UR4 ;  /* 0x0000000400047c02 */ /* 0x000fce0008000f00 */
.L_x_184:
[----:B--2---:R2:W3:Y:S02]  /*9590*/  SYNCS.PHASECHK.TRANS64.TRYWAIT P1, [R4+URZ+0x1e8], R6 ;  /* 0x0001e806040075a7 */ /* 0x0044e400080211ff */
[----:B---3--:R-:W-:Y:S05]  /*95a0*/  @!P1 NANOSLEEP.SYNCS 0x989680 ;  /* 0x009896800000995d */ /* 0x008fea0003900000 */
[----:B------:R-:W3:Y:S02]  /*95b0*/  @!P1 SYNCS.PHASECHK.TRANS64 P1, [R4+URZ+0x1e8], R6 ;  /* 0x0001e806040095a7 */ /* 0x000ee400080210ff */
[----:B---3--:R-:W-:Y:S05]  /*95c0*/  @!P1 BRA `(.L_x_184) ;  /* 0xfffffffc00f09947 */ /* 0x008fea000383ffff */
[----:B------:R-:W-:Y:S05]  /*95d0*/  BRA `(.L_x_185) ;  /* 0xffffffa400e47947 */ /* 0x000fea000383ffff */
.L_x_62:
[----:B--2---:R-:W-:-:S07]  /*95e0*/  MOV R4, UR4 ;  /* 0x0000000400047c02 */ /* 0x004fce0008000f00 */
.L_x_186:
[----:B--2---:R2:W3:Y:S02]  /*95f0*/  SYNCS.PHASECHK.TRANS64.TRYWAIT P1, [R4+URZ+0x1e0], R5 ;  /* 0x0001e005040075a7 */ /* 0x0044e400080211ff */
[----:B---3--:R-:W-:Y:S05]  /*9600*/  @!P1 NANOSLEEP.SYNCS 0x989680 ;  /* 0x009896800000995d */ /* 0x008fea0003900000 */
[----:B------:R-:W3:Y:S02]  /*9610*/  @!P1 SYNCS.PHASECHK.TRANS64 P1, [R4+URZ+0x1e0], R5 ;  /* 0x0001e005040095a7 */ /* 0x000ee400080210ff */
[----:B---3--:R-:W-:Y:S05]  /*9620*/  @!P1 BRA `(.L_x_186) ;  /* 0xfffffffc00f09947 */ /* 0x008fea000383ffff */
[----:B------:R-:W-:Y:S05]  /*9630*/  BRA `(.L_x_187) ;  /* 0xffffffa400ec7947 */ /* 0x000fea000383ffff */
.L_x_70:
[----:B------:R-:W-:-:S07]  /*9640*/  MOV R0, UR19 ;  /* 0x0000001300007c02 */ /* 0x000fce0008000f00 */
.L_x_188:
[----:B-1----:R1:W2:Y:S02]  /*9650*/  SYNCS.PHASECHK.TRANS64.TRYWAIT P0, [R0+URZ+0x1e0], R2 ;  /* 0x0001e002000075a7 */ /* 0x0022a400080011ff */
[----:B--2---:R-:W-:Y:S05]  /*9660*/  @!P0 NANOSLEEP.SYNCS 0x989680 ;  /* 0x009896800000895d */ /* 0x004fea0003900000 */
[----:B------:R-:W2:Y:S02]  /*9670*/  @!P0 SYNCS.PHASECHK.TRANS64 P0, [R0+URZ+0x1e0], R2 ;  /* 0x0001e002000085a7 */ /* 0x000ea400080010ff */
[----:B--2---:R-:W-:Y:S05]  /*9680*/  @!P0 BRA `(.L_x_188) ;  /* 0xfffffffc00f08947 */ /* 0x004fea000383ffff */
[----:B------:R-:W-:Y:S05]  /*9690*/  BRA `(.L_x_189) ;  /* 0xffffffac005c7947 */ /* 0x000fea000383ffff */
.L_x_71:
[----:B------:R-:W-:-:S07]  /*96a0*/  MOV R0, UR23 ;  /* 0x0000001700007c02 */ /* 0x000fce0008000f00 */
.L_x_190:
[----:B-1----:R1:W2:Y:S02]  /*96b0*/  SYNCS.PHASECHK.TRANS64.TRYWAIT P0, [R0+URZ+0x200], R2 ;  /* 0x00020002000075a7 */ /* 0x0022a400080011ff */
[----:B--2---:R-:W-:Y:S05]  /*96c0*/  @!P0 NANOSLEEP.SYNCS 0x989680 ;  /* 0x009896800000895d */ /* 0x004fea0003900000 */
[----:B------:R-:W2:Y:S02]  /*96d0*/  @!P0 SYNCS.PHASECHK.TRANS64 P0, [R0+URZ+0x200], R2 ;  /* 0x00020002000085a7 */ /* 0x000ea400080010ff */
[----:B--2---:R-:W-:Y:S05]  /*96e0*/  @!P0 BRA `(.L_x_190) ;  /* 0xfffffffc00f08947 */ /* 0x004fea000383ffff */
[----:B------:R-:W-:Y:S05]  /*96f0*/  BRA `(.L_x_191) ;  /* 0xffffffac00747947 */ /* 0x000fea000383ffff */
.L_x_74:
[----:B-1----:R-:W-:Y:S07]  /*9700*/  MOV R0, UR15 ;  /* 0x0000000f00007c02 */ /* 0x002fee0008000f00 */
.L_x_192:
[----:B-1----:R1:W2:Y:S02]  /*9710*/  SYNCS.PHASECHK.TRANS64.TRYWAIT P0, [R0+URZ], R3 ;  /* 0x00000003000075a7 */ /* 0x0022a400080011ff */
[----:B--2---:R-:W-:Y:S05]  /*9720*/  @!P0 NANOSLEEP.SYNCS 0x989680 ;  /* 0x009896800000895d */ /* 0x004fea0003900000 */
[----:B------:R-:W2:Y:S02]  /*9730*/  @!P0 SYNCS.PHASECHK.TRANS64 P0, [R0+URZ], R3 ;  /* 0x00000003000085a7 */ /* 0x000ea400080010ff */
[----:B--2---:R-:W-:Y:S05]  /*9740*/  @!P0 BRA `(.L_x_192) ;  /* 0xfffffffc00f08947 */ /* 0x004fea000383ffff */
[----:B------:R-:W-:Y:S05]  /*9750*/  BRA `(.L_x_73) ;  /* 0xffffffac00a47947 */ /* 0x000fea000383ffff */
.L_x_77:
[----:B------:R-:W-:-:S07]  /*9760*/  MOV R0, UR4 ;  /* 0x0000000400007c02 */ /* 0x000fce0008000f00 */
.L_x_193:
[----:B-1----:R1:W3:Y:S02]  /*9770*/  SYNCS.PHASECHK.TRANS64.TRYWAIT P0, [R0+URZ], R2 ;  /* 0x00000002000075a7 */ /* 0x0022e400080011ff */
[----:B---3--:R-:W-:Y:S05]  /*9780*/  @!P0 NANOSLEEP.SYNCS 0x989680 ;  /* 0x009896800000895d */ /* 0x008fea0003900000 */
[----:B------:R-:W3:Y:S02]  /*9790*/  @!P0 SYNCS.PHASECHK.TRANS64 P0, [R0+URZ], R2 ;  /* 0x00000002000085a7 */ /* 0x000ee400080010ff */
[----:B---3--:R-:W-:Y:S05]  /*97a0*/  @!P0 BRA `(.L_x_193) ;  /* 0xfffffffc00f08947 */ /* 0x008fea000383ffff */
[----:B------:R-:W-:Y:S05]  /*97b0*/  BRA `(.L_x_194) ;  /* 0xffffffb000687947 */ /* 0x000fea000383ffff */
.L_x_78:
[----:B------:R-:W-:-:S07]  /*97c0*/  MOV R0, UR4 ;  /* 0x0000000400007c02 */ /* 0x000fce0008000f00 */
.L_x_195:
[----:B-1----:R1:W2:Y:S02]  /*97d0*/  SYNCS.PHASECHK.TRANS64.TRYWAIT P0, [R0+URZ], R2 ;  /* 0x00000002000075a7 */ /* 0x0022a400080011ff */
[----:B--2---:R-:W-:Y:S05]  /*97e0*/  @!P0 NANOSLEEP.SYNCS 0x989680 ;  /* 0x009896800000895d */ /* 0x004fea0003900000 */
[----:B------:R-:W2:Y:S02]  /*97f0*/  @!P0 SYNCS.PHASECHK.TRANS64 P0, [R0+URZ], R2 ;  /* 0x00000002000085a7 */ /* 0x000ea400080010ff */
[----:B--2---:R-:W-:Y:S05]  /*9800*/  @!P0 BRA `(.L_x_195) ;  /* 0xfffffffc00f08947 */ /* 0x004fea000383ffff */
[----:B------:R-:W-:Y:S05]  /*9810*/  BRA `(.L_x_196) ;  /* 0xffffffb000747947 */ /* 0x000fea000383ffff */
.L_x_83:
[----:B------:R-:W-:Y:S07]  /*9820*/  MOV R0, UR22 ;  /* 0x0000001600007c02 */ /* 0x000fee0008000f00 */
.L_x_197:
[----:B-1----:R1:W2:Y:S02]  /*9830*/  SYNCS.PHASECHK.TRANS64.TRYWAIT P0, [R0+URZ+0x1e0], R4 ;  /* 0x0001e004000075a7 */ /* 0x0022a400080011ff */
[----:B--2---:R-:W-:Y:S05]  /*9840*/  @!P0 NANOSLEEP.SYNCS 0x989680 ;  /* 0x009896800000895d */ /* 0x004fea0003900000 */
[----:B------:R-:W2:Y:S02]  /*9850*/  @!P0 SYNCS.PHASECHK.TRANS64 P0, [R0+URZ+0x1e0], R4 ;  /* 0x0001e004000085a7 */ /* 0x000ea400080010ff */
[----:B--2---:R-:W-:Y:S05]  /*9860*/  @!P0 BRA `(.L_x_197) ;  /* 0xfffffffc00f08947 */ /* 0x004fea000383ffff */
[----:B------:R-:W-:Y:S05]  /*9870*/  BRA `(.L_x_198) ;  /* 0xffffffb400f87947 */ /* 0x000fea000383ffff */
.L_x_86:
[----:B------:R-:W-:Y:S07]  /*9880*/  MOV R9, UR22 ;  /* 0x0000001600097c02 */ /* 0x000fee0008000f00 */
.L_x_199:
[----:B-1----:R1:W2:Y:S02]  /*9890*/  SYNCS.PHASECHK.TRANS64.TRYWAIT P1, [R9+URZ+0x1d8], R10 ;  /* 0x0001d80a090075a7 */ /* 0x0022a400080211ff */
[----:B--2---:R-:W-:Y:S05]  /*98a0*/  @!P1 NANOSLEEP.SYNCS 0x989680 ;  /* 0x009896800000995d */ /* 0x004fea0003900000 */
[----:B------:R-:W2:Y:S02]  /*98b0*/  @!P1 SYNCS.PHASECHK.TRANS64 P1, [R9+URZ+0x1d8], R10 ;  /* 0x0001d80a090095a7 */ /* 0x000ea400080210ff */
[----:B--2---:R-:W-:Y:S05]  /*98c0*/  @!P1 BRA `(.L_x_199) ;  /* 0xfffffffc00f09947 */ /* 0x004fea000383ffff */
[----:B------:R-:W-:Y:S05]  /*98d0*/  BRA `(.L_x_85) ;  /* 0xffffffbc00487947 */ /* 0x000fea000383ffff */
.L_x_89:
[----:B------:R-:W-:Y:S07]  /*98e0*/  MOV R0, UR4 ;  /* 0x0000000400007c02 */ /* 0x000fee0008000f00 */
.L_x_200:
[----:B-1----:R1:W2:Y:S02]  /*98f0*/  SYNCS.PHASECHK.TRANS64.TRYWAIT P1, [R0+URZ+0x1b8], R9 ;  /* 0x0001b809000075a7 */ /* 0x0022a400080211ff */
[----:B--2---:R-:W-:Y:S05]  /*9900*/  @!P1 NANOSLEEP.SYNCS 0x989680 ;  /* 0x009896800000995d */ /* 0x004fea0003900000 */
[----:B------:R-:W2:Y:S02]  /*9910*/  @!P1 SYNCS.PHASECHK.TRANS64 P1, [R0+URZ+0x1b8], R9 ;  /* 0x0001b809000095a7 */ /* 0x000ea400080210ff */
[----:B--2---:R-:W-:Y:S05]  /*9920*/  @!P1 BRA `(.L_x_200) ;  /* 0xfffffffc00f09947 */ /* 0x004fea000383ffff */
[----:B------:R-:W-:Y:S05]  /*9930*/  BRA `(.L_x_201) ;  /* 0xffffffc000647947 */ /* 0x000fea000383ffff */
.L_x_90:
[----:B------:R-:W-:Y:S07]  /*9940*/  MOV R0, UR5 ;  /* 0x0000000500007c02 */ /* 0x000fee0008000f00 */
.L_x_202:
[----:B-1----:R1:W2:Y:S02]  /*9950*/  SYNCS.PHASECHK.TRANS64.TRYWAIT P0, [R0+URZ+0x1b8], R9 ;  /* 0x0001b809000075a7 */ /* 0x0022a400080011ff */
[----:B--2---:R-:W-:Y:S05]  /*9960*/  @!P0 NANOSLEEP.SYNCS 0x989680 ;  /* 0x009896800000895d */ /* 0x004fea0003900000 */
[----:B------:R-:W2:Y:S02]  /*9970*/  @!P0 SYNCS.PHASECHK.TRANS64 P0, [R0+URZ+0x1b8], R9 ;  /* 0x0001b809000085a7 */ /* 0x000ea400080010ff */
[----:B--2---:R-:W-:Y:S05]  /*9980*/  @!P0 BRA `(.L_x_202) ;  /* 0xfffffffc00f08947 */ /* 0x004fea000383ffff */
[----:B------:R-:W-:Y:S05]  /*9990*/  BRA `(.L_x_203) ;  /* 0xffffffc000cc7947 */ /* 0x000fea000383ffff */
.L_x_92:
[----:B------:R-:W-:-:S07]  /*99a0*/  MOV R0, UR4 ;  /* 0x0000000400007c02 */ /* 0x000fce0008000f00 */
.L_x_204:
[----:B--2---:R2:W3:Y:S02]  /*99b0*/  SYNCS.PHASECHK.TRANS64.TRYWAIT P0, [R0+URZ], R2 ;  /* 0x00000002000075a7 */ /* 0x0044e400080011ff */
[----:B---3--:R-:W-:Y:S05]  /*99c0*/  @!P0 NANOSLEEP.SYNCS 0x989680 ;  /* 0x009896800000895d */ /* 0x008fea0003900000 */
[----:B------:R-:W3:Y:S02]  /*99d0*/  @!P0 SYNCS.PHASECHK.TRANS64 P0, [R0+URZ], R2 ;  /* 0x00000002000085a7 */ /* 0x000ee400080010ff */
[----:B---3--:R-:W-:Y:S05]  /*99e0*/  @!P0 BRA `(.L_x_204) ;  /* 0xfffffffc00f08947 */ /* 0x008fea000383ffff */
[----:B------:R-:W-:Y:S05]  /*99f0*/  BRA `(.L_x_205) ;  /* 0xffffffc400507947 */ /* 0x000fea000383ffff */
.L_x_93:
[----:B--2---:R2:W3:Y:S02]  /*9a00*/  SYNCS.PHASECHK.TRANS64.TRYWAIT P0, [R2+URZ], R3 ;  /* 0x00000003020075a7 */ /* 0x0044e400080011ff */
[----:B---3--:R-:W-:Y:S05]  /*9a10*/  @!P0 NANOSLEEP.SYNCS 0x989680 ;  /* 0x009896800000895d */ /* 0x008fea0003900000 */
[----:B------:R-:W3:Y:S02]  /*9a20*/  @!P0 SYNCS.PHASECHK.TRANS64 P0, [R2+URZ], R3 ;  /* 0x00000003020085a7 */ /* 0x000ee400080010ff */
[----:B---3--:R-:W-:Y:S05]  /*9a30*/  @!P0 BRA `(.L_x_93) ;  /* 0xfffffffc00f08947 */ /* 0x008fea000383ffff */
[----:B------:R-:W-:Y:S05]  /*9a40*/  BRA `(.L_x_206) ;  /* 0xffffffc4007c7947 */ /* 0x000fea000383ffff */
.L_x_95:
[----:B------:R-:W-:Y:S07]  /*9a50*/  MOV R0, UR48 ;  /* 0x0000003000007c02 */ /* 0x000fee0008000f00 */
.L_x_207:
[----:B-1----:R1:W2:Y:S02]  /*9a60*/  SYNCS.PHASECHK.TRANS64.TRYWAIT P0, [R0+URZ+0x1e0], R2 ;  /* 0x0001e002000075a7 */ /* 0x0022a400080011ff */
[----:B--2---:R-:W-:Y:S05]  /*9a70*/  @!P0 NANOSLEEP.SYNCS 0x989680 ;  /* 0x009896800000895d */ /* 0x004fea0003900000 */
[----:B------:R-:W2:Y:S02]  /*9a80*/  @!P0 SYNCS.PHASECHK.TRANS64 P0, [R0+URZ+0x1e0], R2 ;  /* 0x0001e002000085a7 */ /* 0x000ea400080010ff */
[----:B--2---:R-:W-:Y:S05]  /*9a90*/  @!P0 BRA `(.L_x_207) ;  /* 0xfffffffc00f08947 */ /* 0x004fea000383ffff */
[----:B------:R-:W-:Y:S05]  /*9aa0*/  BRA `(.L_x_208) ;  /* 0xffffffc800687947 */ /* 0x000fea000383ffff */
.L_x_105:
[----:B-1----:R1:W2:Y:S02]  /*9ab0*/  SYNCS.PHASECHK.TRANS64.TRYWAIT P1, [R0+URZ+0x1a0], R4 ;  /* 0x0001a004000075a7 */ /* 0x0022a400080211ff */
[----:B--2---:R-:W-:Y:S05]  /*9ac0*/  @!P1 NANOSLEEP.SYNCS 0x989680 ;  /* 0x009896800000995d */ /* 0x004fea0003900000 */
[----:B------:R-:W2:Y:S02]  /*9ad0*/  @!P1 SYNCS.PHASECHK.TRANS64 P1, [R0+URZ+0x1a0], R4 ;  /* 0x0001a004000095a7 */ /* 0x000ea400080210ff */
[----:B--2---:R-:W-:Y:S05]  /*9ae0*/  @!P1 BRA `(.L_x_105) ;  /* 0xfffffffc00f09947 */ /* 0x004fea000383ffff */
[----:B------:R-:W-:Y:S05]  /*9af0*/  BRA `(.L_x_104) ;  /* 0xffffffd800847947 */ /* 0x000fea000383ffff */
.L_x_107:
[----:B-1----:R1:W4:Y:S02]  /*9b00*/  SYNCS.PHASECHK.TRANS64.TRYWAIT P1, [R27+URZ+0x1f0], R3 ;  /* 0x0001f0031b0075a7 */ /* 0x00232400080211ff */
[----:B----4-:R-:W-:Y:S05]  /*9b10*/  @!P1 NANOSLEEP.SYNCS 0x989680 ;  /* 0x009896800000995d */ /* 0x010fea0003900000 */
[----:B------:R-:W4:Y:S02]  /*9b20*/  @!P1 SYNCS.PHASECHK.TRANS64 P1, [R27+URZ+0x1f0], R3 ;  /* 0x0001f0031b0095a7 */ /* 0x000f2400080210ff */
[----:B----4-:R-:W-:Y:S05]  /*9b30*/  @!P1 BRA `(.L_x_107) ;  /* 0xfffffffc00f09947 */ /* 0x010fea000383ffff */
[----:B------:R-:W-:Y:S05]  /*9b40*/  BRA `(.L_x_106) ;  /* 0xffffffd800d47947 */ /* 0x000fea000383ffff */
.L_x_118:
[----:B-1----:R1:W2:Y:S02]  /*9b50*/  SYNCS.PHASECHK.TRANS64.TRYWAIT P1, [R3+URZ+0x1a0], R67 ;  /* 0x0001a043030075a7 */ /* 0x0022a400080211ff */
[----:B--2---:R-:W-:Y:S05]  /*9b60*/  @!P1 NANOSLEEP.SYNCS 0x989680 ;  /* 0x009896800000995d */ /* 0x004fea0003900000 */
[----:B------:R-:W2:Y:S02]  /*9b70*/  @!P1 SYNCS.PHASECHK.TRANS64 P1, [R3+URZ+0x1a0], R67 ;  /* 0x0001a043030095a7 */ /* 0x000ea400080210ff */
[----:B--2---:R-:W-:Y:S05]  /*9b80*/  @!P1 BRA `(.L_x_118) ;  /* 0xfffffffc00f09947 */ /* 0x004fea000383ffff */
[----:B------:R-:W-:Y:S05]  /*9b90*/  BRA `(.L_x_117) ;  /* 0xffffffe000f47947 */ /* 0x000fea000383ffff */
        .weak           $__internal_0_$__cuda_sm10x_tcgen05_guardrail_trap_col_being_dealloced_not_returned_by_alloc
        .type           $__internal_0_$__cuda_sm10x_tcgen05_guardrail_trap_col_being_dealloced_not_returned_by_alloc,@function
        .size           $__internal_0_$__cuda_sm10x_tcgen05_guardrail_trap_col_being_dealloced_not_returned_by_alloc,($__internal_1_$__cuda_sm10x_tcgen05_guardrail_trap_phase_invalid_during_alloc - $__internal_0_$__cuda_sm10x_tcgen05_guardrail_trap_col_being_dealloced_not_returned_by_alloc)
$__internal_0_$__cuda_sm10x_tcgen05_guardrail_trap_col_being_dealloced_not_returned_by_alloc:
[----:B------:R-:W-:Y:S05]  /*9ba0*/  BPT.TRAP 0x1 ;  /* 0x000000040000795c */ /* 0x000fea0000300000 */
[----:B------:R-:W-:-:S04]  /*9bb0*/  MOV R3, 0x0 ;  /* 0x0000000000037802 */ /* 0x000fc80000000f00 */
[----:B------:R-:W-:Y:S05]  /*9bc0*/  RET.REL.NODEC R2 `(_ZN7cutlass13device_kernelINS_4conv6kernel13ConvUniversalINS1_16ConvProblemShapeILNS1_8OperatorE2ELi2EEENS1_10collective14CollectiveConvINS1_47MainloopSm100TmaUmmaWarpSpecializedImplicitGemmILS5_2ELi26ELi2ELi1ELi2EN4cute5tupleIJNSA_1CILi1EEESD_SD_EEEEENSB_IJNSC_ILi64EEENSB_IJSG_EEENSB_IJNSC_ILi32EEEEEEEEENS_6half_tESL_NSA_8TiledMMAINSA_8MMA_AtomIJNSA_20SM100_MMA_F16BF16_SSISL_SL_fLi64ELi64ELNSA_4UMMA5MajorE1ELSQ_1ELNSP_7ScaleInE0ELSR_0EEEEEENSA_6LayoutISE_NSB_IJNSC_ILi0EEESV_SV_EEEEENSB_IJNSA_10UnderscoreESY_SY_EEEEENS7_6detail27Sm100ImplicitGemmTileTraitsINSA_13SM90_TMA_LOADENSA_14ComposedLayoutINSA_7SwizzleILi3ELi4ELi3EEENSA_18smem_ptr_flag_bitsILi16EEENSU_INSB_IJSG_NSC_ILi8EEEEEENSB_IJSD_SG_EEEEEEEvEENS12_INSA_20SM90_TMA_LOAD_IM2COLES1D_vEEEENS_8epilogue10collective18CollectiveEpilogueINS1I_23Sm100TmaWarpSpecializedILi3ELi2ELi16ELb1ELb0EEEJSK_NSB_IJNSU_ISG_SD_EENSU_ISI_SD_EEEEESL_NSB_IJlNSB_IJSD_llEEESV_EEESL_S1R_NS1I_6fusion15FusionCallbacksIS1M_NS1S_17LinearCombinationISL_fSL_fLNS_15FloatRoundStyleE2EEESK_S1P_JEEENSA_5SM1004TMEM4LOAD26SM100_TMEM_LOAD_16dp256b4xES13_NS14_INS15_ILi2ELi4ELi3EEES18_NSU_INSB_IJS19_SI_EEENSB_IJSI_SD_EEEEEEENSA_17SM75_U32x4_LDSM_NENSA_14SM90_TMA_STOREES26_NSA_17SM90_U32x4_STSM_NENSA_39AutoVectorizingCopyWithAssumedAlignmentILi128EEEEEEvvEEEEvNT_6ParamsE) ;  /* 0xffffff64020c7950 */ /* 0x000fea0003c3ffff */
        .weak           $__internal_1_$__cuda_sm10x_tcgen05_guardrail_trap_phase_invalid_during_alloc
        .type           $__internal_1_$__cuda_sm10x_tcgen05_guardrail_trap_phase_invalid_during_alloc,@function
        .size           $__internal_1_$__cuda_sm10x_tcgen05_guardrail_trap_phase_invalid_during_alloc,($__internal_2_$__cuda_sm10x_tcgen05_guardrail_trap_unallocated_columns_being_dealloced - $__internal_1_$__cuda_sm10x_tcgen05_guardrail_trap_phase_invalid_during_alloc)
$__internal_1_$__cuda_sm10x_tcgen05_guardrail_trap_phase_invalid_during_alloc:
[----:B------:R-:W-:Y:S05]  /*9bd0*/  BPT.TRAP 0x1 ;  /* 0x000000040000795c */ /* 0x000fea0000300000 */
[----:B------:R-:W-:-:S04]  /*9be0*/  HFMA2 R3, -RZ, RZ, 0, 0 ;  /* 0x00000000ff037431 */ /* 0x000fc800000001ff */
[----:B------:R-:W-:Y:S05]  /*9bf0*/  RET.REL.NODEC R2 `(_ZN7cutlass13device_kernelINS_4conv6kernel13ConvUniversalINS1_16ConvProblemShapeILNS1_8OperatorE2ELi2EEENS1_10collective14CollectiveConvINS1_47MainloopSm100TmaUmmaWarpSpecializedImplicitGemmILS5_2ELi26ELi2ELi1ELi2EN4cute5tupleIJNSA_1CILi1EEESD_SD_EEEEENSB_IJNSC_ILi64EEENSB_IJSG_EEENSB_IJNSC_ILi32EEEEEEEEENS_6half_tESL_NSA_8TiledMMAINSA_8MMA_AtomIJNSA_20SM100_MMA_F16BF16_SSISL_SL_fLi64ELi64ELNSA_4UMMA5MajorE1ELSQ_1ELNSP_7ScaleInE0ELSR_0EEEEEENSA_6LayoutISE_NSB_IJNSC_ILi0EEESV_SV_EEEEENSB_IJNSA_10UnderscoreESY_SY_EEEEENS7_6detail27Sm100ImplicitGemmTileTraitsINSA_13SM90_TMA_LOADENSA_14ComposedLayoutINSA_7SwizzleILi3ELi4ELi3EEENSA_18smem_ptr_flag_bitsILi16EEENSU_INSB_IJSG_NSC_ILi8EEEEEENSB_IJSD_SG_EEEEEEEvEENS12_INSA_20SM90_TMA_LOAD_IM2COLES1D_vEEEENS_8epilogue10collective18CollectiveEpilogueINS1I_23Sm100TmaWarpSpecializedILi3ELi2ELi16ELb1ELb0EEEJSK_NSB_IJNSU_ISG_SD_EENSU_ISI_SD_EEEEESL_NSB_IJlNSB_IJSD_llEEESV_EEESL_S1R_NS1I_6fusion15FusionCallbacksIS1M_NS1S_17LinearCombinationISL_fSL_fLNS_15FloatRoundStyleE2EEESK_S1P_JEEENSA_5SM1004TMEM4LOAD26SM100_TMEM_LOAD_16dp256b4xES13_NS14_INS15_ILi2ELi4ELi3EEES18_NSU_INSB_IJS19_SI_EEENSB_IJSI_SD_EEEEEEENSA_17SM75_U32x4_LDSM_NENSA_14SM90_TMA_STOREES26_NSA_17SM90_U32x4_STSM_NENSA_39AutoVectorizingCopyWithAssumedAlignmentILi128EEEEEEvvEEEEvNT_6ParamsE) ;  /* 0xffffff6402007950 */ /* 0x000fea0003c3ffff */
        .weak           $__internal_2_$__cuda_sm10x_tcgen05_guardrail_trap_unallocated_columns_being_dealloced
        .type           $__internal_2_$__cuda_sm10x_tcgen05_guardrail_trap_unallocated_columns_being_dealloced,@function
        .size           $__internal_2_$__cuda_sm10x_tcgen05_guardrail_trap_unallocated_columns_being_dealloced,(.L_x_210 - $__internal_2_$__cuda_sm10x_tcgen05_guardrail_trap_unallocated_columns_being_dealloced)
$__internal_2_$__cuda_sm10x_tcgen05_guardrail_trap_unallocated_columns_being_dealloced:
[----:B------:R-:W-:Y:S05]  /*9c00*/  BPT.TRAP 0x1 ;  /* 0x000000040000795c */ /* 0x000fea0000300000 */
[----:B------:R-:W-:-:S04]  /*9c10*/  MOV R3, 0x0 ;  /* 0x0000000000037802 */ /* 0x000fc80000000f00 */
[----:B------:R-:W-:Y:S05]  /*9c20*/  RET.REL.NODEC R2 `(_ZN7cutlass13device_kernelINS_4conv6kernel13ConvUniversalINS1_16ConvProblemShapeILNS1_8OperatorE2ELi2EEENS1_10collective14CollectiveConvINS1_47MainloopSm100TmaUmmaWarpSpecializedImplicitGemmILS5_2ELi26ELi2ELi1ELi2EN4cute5tupleIJNSA_1CILi1EEESD_SD_EEEEENSB_IJNSC_ILi64EEENSB_IJSG_EEENSB_IJNSC_ILi32EEEEEEEEENS_6half_tESL_NSA_8TiledMMAINSA_8MMA_AtomIJNSA_20SM100_MMA_F16BF16_SSISL_SL_fLi64ELi64ELNSA_4UMMA5MajorE1ELSQ_1ELNSP_7ScaleInE0ELSR_0EEEEEENSA_6LayoutISE_NSB_IJNSC_ILi0EEESV_SV_EEEEENSB_IJNSA_10UnderscoreESY_SY_EEEEENS7_6detail27Sm100ImplicitGemmTileTraitsINSA_13SM90_TMA_LOADENSA_14ComposedLayoutINSA_7SwizzleILi3ELi4ELi3EEENSA_18smem_ptr_flag_bitsILi16EEENSU_INSB_IJSG_NSC_ILi8EEEEEENSB_IJSD_SG_EEEEEEEvEENS12_INSA_20SM90_TMA_LOAD_IM2COLES1D_vEEEENS_8epilogue10collective18CollectiveEpilogueINS1I_23Sm100TmaWarpSpecializedILi3ELi2ELi16ELb1ELb0EEEJSK_NSB_IJNSU_ISG_SD_EENSU_ISI_SD_EEEEESL_NSB_IJlNSB_IJSD_llEEESV_EEESL_S1R_NS1I_6fusion15FusionCallbacksIS1M_NS1S_17LinearCombinationISL_fSL_fLNS_15FloatRoundStyleE2EEESK_S1P_JEEENSA_5SM1004TMEM4LOAD26SM100_TMEM_LOAD_16dp256b4xES13_NS14_INS15_ILi2ELi4ELi3EEES18_NSU_INSB_IJS19_SI_EEENSB_IJSI_SD_EEEEEEENSA_17SM75_U32x4_LDSM_NENSA_14SM90_TMA_STOREES26_NSA_17SM90_U32x4_STSM_NENSA_39AutoVectorizingCopyWithAssumedAlignmentILi128EEEEEEvvEEEEvNT_6ParamsE) ;  /* 0xffffff6002f47950 */ /* 0x000fea0003c3ffff */
.L_x_209:
[----:B------:R-:W-:-:S00]  /*9c30*/  BRA `(.L_x_209) ;  /* 0xfffffffc00fc7947 */ /* 0x000fc0000383ffff */
[----:B------:R-:W-:-:S00]  /*9c40*/  NOP ;  /* 0x0000000000007918 */ /* 0x000fc00000000000 */
        /* <DEDUP_REMOVED lines=11> */
.L_x_210:


//--------------------- .nv.global.init           --------------------------
	.section	.nv.global.init,"aw",@progbits
.nv.global.init:
	.type		$str$29,@object
	.size		$str$29,($str$30 - $str$29)
$str$29:
        /*0000*/ 	.byte	0x28, 0x61, 0x64, 0x64, 0x72, 0x65, 0x73, 0x73, 0x20, 0x26, 0x20, 0x6d, 0x61, 0x73, 0x6b, 0x29
        /*0010*/ 	.byte	0x20, 0x3d, 0x3d, 0x20, 0x30, 0x00
	.type		$str$30,@object
	.size		$str$30,($str$28 - $str$30)
$str$30:
        /*0016*/ 	.byte	0x2f, 0x74, 0x6d, 0x70, 0x2f, 0x63, 0x75, 0x74, 0x6c, 0x61, 0x73, 0x73, 0x5f, 0x73, 0x77, 0x65
        /*0026*/ 	.byte	0x65, 0x70, 0x5f, 0x73, 0x72, 0x63, 0x2f, 0x69, 0x6e, 0x63, 0x6c, 0x75, 0x64, 0x65, 0x2f, 0x63
        /*0036*/ 	.byte	0x75, 0x74, 0x65, 0x2f, 0x70, 0x6f, 0x69, 0x6e, 0x74, 0x65, 0x72, 0x5f, 0x66, 0x6c, 0x61, 0x67
        /*0046*/ 	.byte	0x67, 0x65, 0x64, 0x2e, 0x68, 0x70, 0x70, 0x00
	.type		$str$28,@object
	.size		$str$28,($str$27 - $str$28)
$str$28:
        /*004e*/ 	.byte	0x2f, 0x74, 0x6d, 0x70, 0x2f, 0x63, 0x75, 0x74, 0x6c, 0x61, 0x73, 0x73, 0x5f, 0x73, 0x77, 0x65
        /*005e*/ 	.byte	0x65, 0x70, 0x5f, 0x73, 0x72, 0x63, 0x2f, 0x69, 0x6e, 0x63, 0x6c, 0x75, 0x64, 0x65, 0x2f, 0x63
        /*006e*/ 	.byte	0x75, 0x74, 0x65, 0x2f, 0x61, 0x74, 0x6f, 0x6d, 0x2f, 0x63, 0x6f, 0x70, 0x79, 0x5f, 0x74, 0x72
        /*007e*/ 	.byte	0x61, 0x69, 0x74, 0x73, 0x5f, 0x73, 0x6d, 0x31, 0x30, 0x30, 0x2e, 0x68, 0x70, 0x70, 0x00
	.type		$str$27,@object
	.size		$str$27,(__unnamed_1 - $str$27)
$str$27:
        /*008d*/ 	.byte	0x28, 0x28, 0x75, 0x69, 0x6e, 0x74, 0x33, 0x32, 0x5f, 0x74, 0x28, 0x74, 0x68, 0x72, 0x65, 0x61
        /*009d*/ 	.byte	0x64, 0x49, 0x64, 0x78, 0x2e, 0x78, 0x29, 0x20, 0x2f, 0x20, 0x33, 0x32, 0x29, 0x20, 0x25, 0x20
        /*00ad*/ 	.byte	0x34, 0x29, 0x20, 0x3d, 0x3d, 0x20, 0x28, 0x28, 0x28, 0x74, 0x6d, 0x65, 0x6d, 0x5f, 0x61, 0x64
        /*00bd*/ 	.byte	0x64, 0x72, 0x20, 0x3e, 0x3e, 0x20, 0x31, 0x36, 0x29, 0x20, 0x2f, 0x20, 0x33, 0x32, 0x29, 0x20
        /*00cd*/ 	.byte	0x25, 0x20, 0x34, 0x29, 0x00
	.type		__unnamed_1,@object
	.size		__unnamed_1,(__unnamed_2 - __unnamed_1)
__unnamed_1:
        /*00d2*/ 	.byte	0x61, 0x75, 0x74, 0x6f, 0x20, 0x63, 0x75, 0x74, 0x65, 0x3a, 0x3a, 0x61, 0x73, 0x5f, 0x70, 0x6f
        /* <DEDUP_REMOVED lines=24> */
        /*0262*/ 	.byte	0x3e, 0x3e, 0x3e, 0x5d, 0x00
	.type		__unnamed_2,@object
	.size		__unnamed_2,(.L_2 - __unnamed_2)
__unnamed_2:
        /* <DEDUP_REMOVED lines=46> */
.L_2:


//--------------------- .nv.shared._ZN7cutlass13device_kernelINS_4conv6kernel13ConvUniversalINS1_16ConvProblemShapeILNS1_8OperatorE2ELi2EEENS1_10collective14CollectiveConvINS1_47MainloopSm100TmaUmmaWarpSpecializedImplicitGemmILS5_2ELi26ELi2ELi1ELi2EN4cute5tupleIJNSA_1CILi1EEESD_SD_EEEEENSB_IJNSC_ILi64EEENSB_IJSG_EEENSB_IJNSC_ILi32EEEEEEEEENS_6half_tESL_NSA_8TiledMMAINSA_8MMA_AtomIJNSA_20SM100_MMA_F16BF16_SSISL_SL_fLi64ELi64ELNSA_4UMMA5MajorE1ELSQ_1ELNSP_7ScaleInE0ELSR_0EEEEEENSA_6LayoutISE_NSB_IJNSC_ILi0EEESV_SV_EEEEENSB_IJNSA_10UnderscoreESY_SY_EEEEENS7_6detail27Sm100ImplicitGemmTileTraitsINSA_13SM90_TMA_LOADENSA_14ComposedLayoutINSA_7SwizzleILi3ELi4ELi3EEENSA_18smem_ptr_flag_bitsILi16EEENSU_INSB_IJSG_NSC_ILi8EEEEEENSB_IJSD_SG_EEEEEEEvEENS12_INSA_20SM90_TMA_LOAD_IM2COLES1D_vEEEENS_8epilogue10collective18CollectiveEpilogueINS1I_23Sm100TmaWarpSpecializedILi3ELi2ELi16ELb1ELb0EEEJSK_NSB_IJNSU_ISG_SD_EENSU_ISI_SD_EEEEESL_NSB_IJlNSB_IJSD_llEEESV_EEESL_S1R_NS1I_6fusion15FusionCallbacksIS1M_NS1S_17LinearCombinationISL_fSL_fLNS_15FloatRoundStyleE2EEESK_S1P_JEEENSA_5SM1004TMEM4LOAD26SM100_TMEM_LOAD_16dp256b4xES13_NS14_INS15_ILi2ELi4ELi3EEES18_NSU_INSB_IJS19_SI_EEENSB_IJSI_SD_EEEEEEENSA_17SM75_U32x4_LDSM_NENSA_14SM90_TMA_STOREES26_NSA_17SM90_U32x4_STSM_NENSA_39AutoVectorizingCopyWithAssumedAlignmentILi128EEEEEEvvEEEEvNT_6ParamsE --------------------------
	.section	.nv.shared._ZN7cutlass13device_kernelINS_4conv6kernel13ConvUniversalINS1_16ConvProblemShapeILNS1_8OperatorE2ELi2EEENS1_10collective14CollectiveConvINS1_47MainloopSm100TmaUmmaWarpSpecializedImplicitGemmILS5_2ELi26ELi2ELi1ELi2EN4cute5tupleIJNSA_1CILi1EEESD_SD_EEEEENSB_IJNSC_ILi64EEENSB_IJSG_EEENSB_IJNSC_ILi32EEEEEEEEENS_6half_tESL_NSA_8TiledMMAINSA_8MMA_AtomIJNSA_20SM100_MMA_F16BF16_SSISL_SL_fLi64ELi64ELNSA_4UMMA5MajorE1ELSQ_1ELNSP_7ScaleInE0ELSR_0EEEEEENSA_6LayoutISE_NSB_IJNSC_ILi0EEESV_SV_EEEEENSB_IJNSA_10UnderscoreESY_SY_EEEEENS7_6detail27Sm100ImplicitGemmTileTraitsINSA_13SM90_TMA_LOADENSA_14ComposedLayoutINSA_7SwizzleILi3ELi4ELi3EEENSA_18smem_ptr_flag_bitsILi16EEENSU_INSB_IJSG_NSC_ILi8EEEEEENSB_IJSD_SG_EEEEEEEvEENS12_INSA_20SM90_TMA_LOAD_IM2COLES1D_vEEEENS_8epilogue10collective18CollectiveEpilogueINS1I_23Sm100TmaWarpSpecializedILi3ELi2ELi16ELb1ELb0EEEJSK_NSB_IJNSU_ISG_SD_EENSU_ISI_SD_EEEEESL_NSB_IJlNSB_IJSD_llEEESV_EEESL_S1R_NS1I_6fusion15FusionCallbacksIS1M_NS1S_17LinearCombinationISL_fSL_fLNS_15FloatRoundStyleE2EEESK_S1P_JEEENSA_5SM1004TMEM4LOAD26SM100_TMEM_LOAD_16dp256b4xES13_NS14_INS15_ILi2ELi4ELi3EEES18_NSU_INSB_IJS19_SI_EEENSB_IJSI_SD_EEEEEEENSA_17SM75_U32x4_LDSM_NENSA_14SM90_TMA_STOREES26_NSA_17SM90_U32x4_STSM_NENSA_39AutoVectorizingCopyWithAssumedAlignmentILi128EEEEEEvvEEEEvNT_6ParamsE,"aw",@nobits
	.sectionflags	@""
	.align	16
	.zero		1024


//--------------------- .nv.shared.reserved.0     --------------------------
	.section	.nv.shared.reserved.0,"aw",@nobits
	.weak		__nv_reservedSMEM_offset_0_alias
	.size		__nv_reservedSMEM_offset_0_alias, 0, 64
	.other		__nv_reservedSMEM_offset_0_alias,@"STO_CUDA_RESERVED_SHARED STV_DEFAULT"
__nv_reservedSMEM_offset_0_alias:
	.zero		0
.nv.shared.reserved.0:
	.zero		64
	.weak		__nv_reservedSMEM_tcgen05_partition
	.type		__nv_reservedSMEM_tcgen05_partition,@object
	.size		__nv_reservedSMEM_tcgen05_partition,(.L_0 - __nv_reservedSMEM_tcgen05_partition)
__nv_reservedSMEM_tcgen05_partition:
	.zero		32
.L_0:


//--------------------- .nv.global                --------------------------
	.section	.nv.global,"aw",@nobits
.nv.global:
	.type		_ZN39_INTERNAL_bb2e9e13_4_k_cu_1f819b8e_27414cute1_E,@object
	.size		_ZN39_INTERNAL_bb2e9e13_4_k_cu_1f819b8e_27414cute1_E,(_ZN39_INTERNAL_bb2e9e13_4_k_cu_1f819b8e_27414cuda3std3__45__cpo6cbeginE - _ZN39_INTERNAL_bb2e9e13_4_k_cu_1f819b8e_27414cute1_E)
_ZN39_INTERNAL_bb2e9e13_4_k_cu_1f819b8e_27414cute1_E:
	.zero		1
	.type		_ZN39_INTERNAL_bb2e9e13_4_k_cu_1f819b8e_27414cuda3std3__45__cpo6cbeginE,@object
	.size		_ZN39_INTERNAL_bb2e9e13_4_k_cu_1f819b8e_27414cuda3std3__45__cpo6cbeginE,(_ZN39_INTERNAL_bb2e9e13_4_k_cu_1f819b8e_27414cuda3std3__48in_placeE - _ZN39_INTERNAL_bb2e9e13_4_k_cu_1f819b8e_27414cuda3std3__45__cpo6cbeginE)
_ZN39_INTERNAL_bb2e9e13_4_k_cu_1f819b8e_27414cuda3std3__45__cpo6cbeginE:
	.zero		1
	.type		_ZN39_INTERNAL_bb2e9e13_4_k_cu_1f819b8e_27414cuda3std3__48in_placeE,@object
	.size		_ZN39_INTERNAL_bb2e9e13_4_k_cu_1f819b8e_27414cuda3std3__48in_placeE,(_ZN39_INTERNAL_bb2e9e13_4_k_cu_1f819b8e_27414cuda3std6ranges3__45__cpo9iter_moveE - _ZN39_INTERNAL_bb2e9e13_4_k_cu_1f819b8e_27414cuda3std3__48in_placeE)
_ZN39_INTERNAL_bb2e9e13_4_k_cu_1f819b8e_27414cuda3std3__48in_placeE:
	.zero		1
	.type		_ZN39_INTERNAL_bb2e9e13_4_k_cu_1f819b8e_27414cuda3std6ranges3__45__cpo9iter_moveE,@object
	.size		_ZN39_INTERNAL_bb2e9e13_4_k_cu_1f819b8e_27414cuda3std6ranges3__45__cpo9iter_moveE,(_ZN39_INTERNAL_bb2e9e13_4_k_cu_1f819b8e_27414cuda3std3__45__cpo5beginE - _ZN39_INTERNAL_bb2e9e13_4_k_cu_1f819b8e_27414cuda3std6ranges3__45__cpo9iter_moveE)
_ZN39_INTERNAL_bb2e9e13_4_k_cu_1f819b8e_27414cuda3std6ranges3__45__cpo9iter_moveE:
	.zero		1
	.type		_ZN39_INTERNAL_bb2e9e13_4_k_cu_1f819b8e_27414cuda3std3__45__cpo5beginE,@object
	.size		_ZN39_INTERNAL_bb2e9e13_4_k_cu_1f819b8e_27414cuda3std3__45__cpo5beginE,(_ZN39_INTERNAL_bb2e9e13_4_k_cu_1f819b8e_27414cuda3std3__441_GLOBAL__N__bb2e9e13_4_k_cu_1f819b8e_27416ignoreE - _ZN39_INTERNAL_bb2e9e13_4_k_cu_1f819b8e_27414cuda3std3__45__cpo5beginE)
_ZN39_INTERNAL_bb2e9e13_4_k_cu_1f819b8e_27414cuda3std3__45__cpo5beginE:
	.zero		1
	.type		_ZN39_INTERNAL_bb2e9e13_4_k_cu_1f819b8e_27414cuda3std3__441_GLOBAL__N__bb2e9e13_4_k_cu_1f819b8e_27416ignoreE,@object
	.size		_ZN39_INTERNAL_bb2e9e13_4_k_cu_1f819b8e_27414cuda3std3__441_GLOBAL__N__bb2e9e13_4_k_cu_1f819b8e_27416ignoreE,(_ZN39_INTERNAL_bb2e9e13_4_k_cu_1f819b8e_27414cute7productE - _ZN39_INTERNAL_bb2e9e13_4_k_cu_1f819b8e_27414cuda3std3__441_GLOBAL__N__bb2e9e13_4_k_cu_1f819b8e_27416ignoreE)
_ZN39_INTERNAL_bb2e9e13_4_k_cu_1f819b8e_27414cuda3std3__441_GLOBAL__N__bb2e9e13_4_k_cu_1f819b8e_27416ignoreE:
	.zero		1
	.type		_ZN39_INTERNAL_bb2e9e13_4_k_cu_1f819b8e_27414cute7productE,@object
	.size		_ZN39_INTERNAL_bb2e9e13_4_k_cu_1f819b8e_27414cute7productE,(_ZN39_INTERNAL_bb2e9e13_4_k_cu_1f819b8e_27414cuda3std3__45__cpo3endE - _ZN39_INTERNAL_bb2e9e13_4_k_cu_1f819b8e_27414cute7productE)
_ZN39_INTERNAL_bb2e9e13_4_k_cu_1f819b8e_27414cute7productE:
	.zero		1
	.type		_ZN39_INTERNAL_bb2e9e13_4_k_cu_1f819b8e_27414cuda3std3__45__cpo3endE,@object
	.size		_ZN39_INTERNAL_bb2e9e13_4_k_cu_1f819b8e_27414cuda3std3__45__cpo3endE,(_ZN39_INTERNAL_bb2e9e13_4_k_cu_1f819b8e_27414cuda3std3__419piecewise_constructE - _ZN39_INTERNAL_bb2e9e13_4_k_cu_1f819b8e_27414cuda3std3__45__cpo3endE)
_ZN39_INTERNAL_bb2e9e13_4_k_cu_1f819b8e_27414cuda3std3__45__cpo3endE:
	.zero		1
	.type		_ZN39_INTERNAL_bb2e9e13_4_k_cu_1f819b8e_27414cuda3std3__419piecewise_constructE,@object
	.size		_ZN39_INTERNAL_bb2e9e13_4_k_cu_1f819b8e_27414cuda3std3__419piecewise_constructE,(_ZN39_INTERNAL_bb2e9e13_4_k_cu_1f819b8e_27414cuda3std3__45__cpo4cendE - _ZN39_INTERNAL_bb2e9e13_4_k_cu_1f819b8e_27414cuda3std3__419piecewise_constructE)
_ZN39_INTERNAL_bb2e9e13_4_k_cu_1f819b8e_27414cuda3std3__419piecewise_constructE:
	.zero		1
	.type		_ZN39_INTERNAL_bb2e9e13_4_k_cu_1f819b8e_27414cuda3std3__45__cpo4cendE,@object
	.size		_ZN39_INTERNAL_bb2e9e13_4_k_cu_1f819b8e_27414cuda3std3__45__cpo4cendE,(_ZN39_INTERNAL_bb2e9e13_4_k_cu_1f819b8e_27414cuda3std6ranges3__45__cpo4swapE - _ZN39_INTERNAL_bb2e9e13_4_k_cu_1f819b8e_27414cuda3std3__45__cpo4cendE)
_ZN39_INTERNAL_bb2e9e13_4_k_cu_1f819b8e_27414cuda3std3__45__cpo4cendE:
	.zero		1
	.type		_ZN39_INTERNAL_bb2e9e13_4_k_cu_1f819b8e_27414cuda3std6ranges3__45__cpo4swapE,@object
	.size		_ZN39_INTERNAL_bb2e9e13_4_k_cu_1f819b8e_27414cuda3std6ranges3__45__cpo4swapE,(.L_10 - _ZN39_INTERNAL_bb2e9e13_4_k_cu_1f819b8e_27414cuda3std6ranges3__45__cpo4swapE)
_ZN39_INTERNAL_bb2e9e13_4_k_cu_1f819b8e_27414cuda3std6ranges3__45__cpo4swapE:
	.zero		1
.L_10:


//--------------------- .nv.constant0._ZN7cutlass13device_kernelINS_4conv6kernel13ConvUniversalINS1_16ConvProblemShapeILNS1_8OperatorE2ELi2EEENS1_10collective14CollectiveConvINS1_47MainloopSm100TmaUmmaWarpSpecializedImplicitGemmILS5_2ELi26ELi2ELi1ELi2EN4cute5tupleIJNSA_1CILi1EEESD_SD_EEEEENSB_IJNSC_ILi64EEENSB_IJSG_EEENSB_IJNSC_ILi32EEEEEEEEENS_6half_tESL_NSA_8TiledMMAINSA_8MMA_AtomIJNSA_20SM100_MMA_F16BF16_SSISL_SL_fLi64ELi64ELNSA_4UMMA5MajorE1ELSQ_1ELNSP_7ScaleInE0ELSR_0EEEEEENSA_6LayoutISE_NSB_IJNSC_ILi0EEESV_SV_EEEEENSB_IJNSA_10UnderscoreESY_SY_EEEEENS7_6detail27Sm100ImplicitGemmTileTraitsINSA_13SM90_TMA_LOADENSA_14ComposedLayoutINSA_7SwizzleILi3ELi4ELi3EEENSA_18smem_ptr_flag_bitsILi16EEENSU_INSB_IJSG_NSC_ILi8EEEEEENSB_IJSD_SG_EEEEEEEvEENS12_INSA_20SM90_TMA_LOAD_IM2COLES1D_vEEEENS_8epilogue10collective18CollectiveEpilogueINS1I_23Sm100TmaWarpSpecializedILi3ELi2ELi16ELb1ELb0EEEJSK_NSB_IJNSU_ISG_SD_EENSU_ISI_SD_EEEEESL_NSB_IJlNSB_IJSD_llEEESV_EEESL_S1R_NS1I_6fusion15FusionCallbacksIS1M_NS1S_17LinearCombinationISL_fSL_fLNS_15FloatRoundStyleE2EEESK_S1P_JEEENSA_5SM1004TMEM4LOAD26SM100_TMEM_LOAD_16dp256b4xES13_NS14_INS15_ILi2ELi4ELi3EEES18_NSU_INSB_IJS19_SI_EEENSB_IJSI_SD_EEEEEEENSA_17SM75_U32x4_LDSM_NENSA_14SM90_TMA_STOREES26_NSA_17SM90_U32x4_STSM_NENSA_39AutoVectorizingCopyWithAssumedAlignmentILi128EEEEEEvvEEEEvNT_6ParamsE --------------------------
	.section	.nv.constant0._ZN7cutlass13device_kernelINS_4conv6kernel13ConvUniversalINS1_16ConvProblemShapeILNS1_8OperatorE2ELi2EEENS1_10collective14CollectiveConvINS1_47MainloopSm100TmaUmmaWarpSpecializedImplicitGemmILS5_2ELi26ELi2ELi1ELi2EN4cute5tupleIJNSA_1CILi1EEESD_SD_EEEEENSB_IJNSC_ILi64EEENSB_IJSG_EEENSB_IJNSC_ILi32EEEEEEEEENS_6half_tESL_NSA_8TiledMMAINSA_8MMA_AtomIJNSA_20SM100_MMA_F16BF16_SSISL_SL_fLi64ELi64ELNSA_4UMMA5MajorE1ELSQ_1ELNSP_7ScaleInE0ELSR_0EEEEEENSA_6LayoutISE_NSB_IJNSC_ILi0EEESV_SV_EEEEENSB_IJNSA_10UnderscoreESY_SY_EEEEENS7_6detail27Sm100ImplicitGemmTileTraitsINSA_13SM90_TMA_LOADENSA_14ComposedLayoutINSA_7SwizzleILi3ELi4ELi3EEENSA_18smem_ptr_flag_bitsILi16EEENSU_INSB_IJSG_NSC_ILi8EEEEEENSB_IJSD_SG_EEEEEEEvEENS12_INSA_20SM90_TMA_LOAD_IM2COLES1D_vEEEENS_8epilogue10collective18CollectiveEpilogueINS1I_23Sm100TmaWarpSpecializedILi3ELi2ELi16ELb1ELb0EEEJSK_NSB_IJNSU_ISG_SD_EENSU_ISI_SD_EEEEESL_NSB_IJlNSB_IJSD_llEEESV_EEESL_S1R_NS1I_6fusion15FusionCallbacksIS1M_NS1S_17LinearCombinationISL_fSL_fLNS_15FloatRoundStyleE2EEESK_S1P_JEEENSA_5SM1004TMEM4LOAD26SM100_TMEM_LOAD_16dp256b4xES13_NS14_INS15_ILi2ELi4ELi3EEES18_NSU_INSB_IJS19_SI_EEENSB_IJSI_SD_EEEEEEENSA_17SM75_U32x4_LDSM_NENSA_14SM90_TMA_STOREES26_NSA_17SM90_U32x4_STSM_NENSA_39AutoVectorizingCopyWithAssumedAlignmentILi128EEEEEEvvEEEEvNT_6ParamsE,"a",@progbits
	.sectionflags	@""
	.align	4
.nv.constant0._ZN7cutlass13device_kernelINS_4conv6kernel13ConvUniversalINS1_16ConvProblemShapeILNS1_8OperatorE2ELi2EEENS1_10collective14CollectiveConvINS1_47MainloopSm100TmaUmmaWarpSpecializedImplicitGemmILS5_2ELi26ELi2ELi1ELi2EN4cute5tupleIJNSA_1CILi1EEESD_SD_EEEEENSB_IJNSC_ILi64EEENSB_IJSG_EEENSB_IJNSC_ILi32EEEEEEEEENS_6half_tESL_NSA_8TiledMMAINSA_8MMA_AtomIJNSA_20SM100_MMA_F16BF16_SSISL_SL_fLi64ELi64ELNSA_4UMMA5MajorE1ELSQ_1ELNSP_7ScaleInE0ELSR_0EEEEEENSA_6LayoutISE_NSB_IJNSC_ILi0EEESV_SV_EEEEENSB_IJNSA_10UnderscoreESY_SY_EEEEENS7_6detail27Sm100ImplicitGemmTileTraitsINSA_13SM90_TMA_LOADENSA_14ComposedLayoutINSA_7SwizzleILi3ELi4ELi3EEENSA_18smem_ptr_flag_bitsILi16EEENSU_INSB_IJSG_NSC_ILi8EEEEEENSB_IJSD_SG_EEEEEEEvEENS12_INSA_20SM90_TMA_LOAD_IM2COLES1D_vEEEENS_8epilogue10collective18CollectiveEpilogueINS1I_23Sm100TmaWarpSpecializedILi3ELi2ELi16ELb1ELb0EEEJSK_NSB_IJNSU_ISG_SD_EENSU_ISI_SD_EEEEESL_NSB_IJlNSB_IJSD_llEEESV_EEESL_S1R_NS1I_6fusion15FusionCallbacksIS1M_NS1S_17LinearCombinationISL_fSL_fLNS_15FloatRoundStyleE2EEESK_S1P_JEEENSA_5SM1004TMEM4LOAD26SM100_TMEM_LOAD_16dp256b4xES13_NS14_INS15_ILi2ELi4ELi3EEES18_NSU_INSB_IJS19_SI_EEENSB_IJSI_SD_EEEEEEENSA_17SM75_U32x4_LDSM_NENSA_14SM90_TMA_STOREES26_NSA_17SM90_U32x4_STSM_NENSA_39AutoVectorizingCopyWithAssumedAlignmentILi128EEEEEEvvEEEEvNT_6ParamsE:
	.zero		2944


//--------------------- SYMBOLS --------------------------

	.type		.nv.reservedSmem.offset0,@object
	.size		.nv.reservedSmem.offset0,0x4
	.type		.nv.reservedSmem.cap,@object
	.size		.nv.reservedSmem.cap,0x4
	.type		__assertfail,@function
